	.target	sm_100a

	.elftype	@"ET_EXEC"


//--------------------- .note.nv.tkinfo           --------------------------
	.section	.note.nv.tkinfo,"",@"SHT_NOTE"
	.sectionflags	@"SHF_NOTE_NV_TKINFO"
	.tkinfo
        /*0018*/ 	.word	0x00000002
        /*0030*/ 	.string	""
        /*0030*/ 	.string	"ptxas"
        /*0030*/ 	.string	"Cuda compilation tools, release 13.0, V13.0.88"
        /*0030*/ 	.string	"Build cuda_13.0.r13.0/compiler.36424714_0"
        /*0030*/ 	.string	"-arch sm_100a -m 64 "



//--------------------- .note.nv.cuinfo           --------------------------
	.section	.note.nv.cuinfo,"",@"SHT_NOTE"
	.sectionflags	@"SHF_NOTE_NV_CUINFO"
        /*0018*/ 	.short	0x0002
        /*001a*/ 	.short	0x0064
        /*001c*/ 	.short	0x0082
	.zero		2


//--------------------- .nv.info                  --------------------------
	.section	.nv.info,"",@"SHT_CUDA_INFO"
	.align	4


	//----- nvinfo : EIATTR_REGCOUNT
	.align		4
        /*0000*/ 	.byte	0x04, 0x2f
        /*0002*/ 	.short	(.L_19 - .L_18)
	.align		4
.L_18:
        /*0004*/ 	.word	index@(_ZN7cutlass13device_kernelINS_4gemm6kernel13GemmUniversalIN4cute5tupleIJiiiiEEENS1_10collective13CollectiveMmaINS1_35MainloopSm100TmaUmmaWarpSpecializedILi4ELi2ELi4ENS5_IJNS4_1CILi1EEESB_SB_EEEEENS5_IJNSA_ILi64EEENSA_ILi256EEENSA_ILi32EEEEEEfNS5_IJlSB_lEEEfSI_NS4_8TiledMMAINS4_8MMA_AtomIJNS4_17SM100_MMA_TF32_SSINS_10tfloat32_tESM_fLi64ELi256ELNS4_4UMMA5MajorE0ELSO_0ELNSN_7ScaleInE0ELSP_0EEEEEENS4_6LayoutISC_NS5_IJNSA_ILi0EEEST_ST_EEEEENS5_IJNS4_10UnderscoreESW_SW_EEEEENS4_13SM90_TMA_LOADENS4_14ComposedLayoutINS4_7SwizzleILi3ELi4ELi3EEENS4_18smem_ptr_flag_bitsILi32EEENSS_INS5_IJNSA_ILi8EEESG_EEENS5_IJSG_SB_EEEEEEEvNS4_8identityESZ_S19_vS1A_EENS_8epilogue10collective18CollectiveEpilogueINS1C_23Sm100TmaWarpSpecializedILi4ELi2ELi16ELb1ELb0EEEJSH_NS5_IJNSS_ISE_SB_EENSS_ISG_SB_EEEEEfSI_fSI_NS1C_6fusion15FusionCallbacksIS1G_NS1K_17LinearCombinationIffffLNS_15FloatRoundStyleE2EEESH_S1J_JEEENS4_5SM1004TMEM4LOAD26SM100_TMEM_LOAD_16dp128b8xESZ_S19_NS4_17SM75_U32x4_LDSM_NENS4_14SM90_TMA_STOREES19_NS4_17SM90_U32x4_STSM_NENS4_39AutoVectorizingCopyWithAssumedAlignmentILi128EEEEEEvvEEEEvNT_6ParamsE)
        /*0008*/ 	.word	0x0000005e


	//----- nvinfo : EIATTR_FRAME_SIZE
	.align		4
.L_19:
        /*000c*/ 	.byte	0x04, 0x11
        /*000e*/ 	.short	(.L_21 - .L_20)
	.align		4
.L_20:
        /*0010*/ 	.word	index@($__internal_2_$__cuda_sm10x_tcgen05_guardrail_trap_unallocated_columns_being_dealloced)
        /*0014*/ 	.word	0x00000000


	//----- nvinfo : EIATTR_FRAME_SIZE
	.align		4
.L_21:
        /*0018*/ 	.byte	0x04, 0x11
        /*001a*/ 	.short	(.L_23 - .L_22)
	.align		4
.L_22:
        /*001c*/ 	.word	index@($__internal_1_$__cuda_sm10x_tcgen05_guardrail_trap_phase_invalid_during_alloc)
        /*0020*/ 	.word	0x00000000


	//----- nvinfo : EIATTR_FRAME_SIZE
	.align		4
.L_23:
        /*0024*/ 	.byte	0x04, 0x11
        /*0026*/ 	.short	(.L_25 - .L_24)
	.align		4
.L_24:
        /*0028*/ 	.word	index@($__internal_0_$__cuda_sm10x_tcgen05_guardrail_trap_col_being_dealloced_not_returned_by_alloc)
        /*002c*/ 	.word	0x00000000


	//----- nvinfo : EIATTR_FRAME_SIZE
	.align		4
.L_25:
        /*0030*/ 	.byte	0x04, 0x11
        /*0032*/ 	.short	(.L_27 - .L_26)
	.align		4
.L_26:
        /*0034*/ 	.word	index@(_ZN7cutlass13device_kernelINS_4gemm6kernel13GemmUniversalIN4cute5tupleIJiiiiEEENS1_10collective13CollectiveMmaINS1_35MainloopSm100TmaUmmaWarpSpecializedILi4ELi2ELi4ENS5_IJNS4_1CILi1EEESB_SB_EEEEENS5_IJNSA_ILi64EEENSA_ILi256EEENSA_ILi32EEEEEEfNS5_IJlSB_lEEEfSI_NS4_8TiledMMAINS4_8MMA_AtomIJNS4_17SM100_MMA_TF32_SSINS_10tfloat32_tESM_fLi64ELi256ELNS4_4UMMA5MajorE0ELSO_0ELNSN_7ScaleInE0ELSP_0EEEEEENS4_6LayoutISC_NS5_IJNSA_ILi0EEEST_ST_EEEEENS5_IJNS4_10UnderscoreESW_SW_EEEEENS4_13SM90_TMA_LOADENS4_14ComposedLayoutINS4_7SwizzleILi3ELi4ELi3EEENS4_18smem_ptr_flag_bitsILi32EEENSS_INS5_IJNSA_ILi8EEESG_EEENS5_IJSG_SB_EEEEEEEvNS4_8identityESZ_S19_vS1A_EENS_8epilogue10collective18CollectiveEpilogueINS1C_23Sm100TmaWarpSpecializedILi4ELi2ELi16ELb1ELb0EEEJSH_NS5_IJNSS_ISE_SB_EENSS_ISG_SB_EEEEEfSI_fSI_NS1C_6fusion15FusionCallbacksIS1G_NS1K_17LinearCombinationIffffLNS_15FloatRoundStyleE2EEESH_S1J_JEEENS4_5SM1004TMEM4LOAD26SM100_TMEM_LOAD_16dp128b8xESZ_S19_NS4_17SM75_U32x4_LDSM_NENS4_14SM90_TMA_STOREES19_NS4_17SM90_U32x4_STSM_NENS4_39AutoVectorizingCopyWithAssumedAlignmentILi128EEEEEEvvEEEEvNT_6ParamsE)
        /*0038*/ 	.word	0x00000000


	//----- nvinfo : EIATTR_MIN_STACK_SIZE
	.align		4
.L_27:
        /*003c*/ 	.byte	0x04, 0x12
        /*003e*/ 	.short	(.L_29 - .L_28)
	.align		4
.L_28:
        /*0040*/ 	.word	index@(_ZN7cutlass13device_kernelINS_4gemm6kernel13GemmUniversalIN4cute5tupleIJiiiiEEENS1_10collective13CollectiveMmaINS1_35MainloopSm100TmaUmmaWarpSpecializedILi4ELi2ELi4ENS5_IJNS4_1CILi1EEESB_SB_EEEEENS5_IJNSA_ILi64EEENSA_ILi256EEENSA_ILi32EEEEEEfNS5_IJlSB_lEEEfSI_NS4_8TiledMMAINS4_8MMA_AtomIJNS4_17SM100_MMA_TF32_SSINS_10tfloat32_tESM_fLi64ELi256ELNS4_4UMMA5MajorE0ELSO_0ELNSN_7ScaleInE0ELSP_0EEEEEENS4_6LayoutISC_NS5_IJNSA_ILi0EEEST_ST_EEEEENS5_IJNS4_10UnderscoreESW_SW_EEEEENS4_13SM90_TMA_LOADENS4_14ComposedLayoutINS4_7SwizzleILi3ELi4ELi3EEENS4_18smem_ptr_flag_bitsILi32EEENSS_INS5_IJNSA_ILi8EEESG_EEENS5_IJSG_SB_EEEEEEEvNS4_8identityESZ_S19_vS1A_EENS_8epilogue10collective18CollectiveEpilogueINS1C_23Sm100TmaWarpSpecializedILi4ELi2ELi16ELb1ELb0EEEJSH_NS5_IJNSS_ISE_SB_EENSS_ISG_SB_EEEEEfSI_fSI_NS1C_6fusion15FusionCallbacksIS1G_NS1K_17LinearCombinationIffffLNS_15FloatRoundStyleE2EEESH_S1J_JEEENS4_5SM1004TMEM4LOAD26SM100_TMEM_LOAD_16dp128b8xESZ_S19_NS4_17SM75_U32x4_LDSM_NENS4_14SM90_TMA_STOREES19_NS4_17SM90_U32x4_STSM_NENS4_39AutoVectorizingCopyWithAssumedAlignmentILi128EEEEEEvvEEEEvNT_6ParamsE)
        /*0044*/ 	.word	0x00000000
.L_29:


//--------------------- .nv.compat                --------------------------
	.section	.nv.compat,"",@"SHT_CUDA_COMPAT_INFO"
	.align	4
        /*0000*/ 	.byte	0x02, 0x09, 0x01, 0x00, 0x02, 0x02, 0x02, 0x00, 0x02, 0x05, 0x05, 0x00, 0x03, 0x07, 0x01, 0x01
        /*0010*/ 	.byte	0x02, 0x03, 0x01, 0x00, 0x02, 0x06, 0x01, 0x00, 0x04, 0x0b, 0x08, 0x00, 0x09, 0x00, 0x00, 0x00
        /*0020*/ 	.byte	0x00, 0x00, 0x00, 0x00


//--------------------- .nv.info._ZN7cutlass13device_kernelINS_4gemm6kernel13GemmUniversalIN4cute5tupleIJiiiiEEENS1_10collective13CollectiveMmaINS1_35MainloopSm100TmaUmmaWarpSpecializedILi4ELi2ELi4ENS5_IJNS4_1CILi1EEESB_SB_EEEEENS5_IJNSA_ILi64EEENSA_ILi256EEENSA_ILi32EEEEEEfNS5_IJlSB_lEEEfSI_NS4_8TiledMMAINS4_8MMA_AtomIJNS4_17SM100_MMA_TF32_SSINS_10tfloat32_tESM_fLi64ELi256ELNS4_4UMMA5MajorE0ELSO_0ELNSN_7ScaleInE0ELSP_0EEEEEENS4_6LayoutISC_NS5_IJNSA_ILi0EEEST_ST_EEEEENS5_IJNS4_10UnderscoreESW_SW_EEEEENS4_13SM90_TMA_LOADENS4_14ComposedLayoutINS4_7SwizzleILi3ELi4ELi3EEENS4_18smem_ptr_flag_bitsILi32EEENSS_INS5_IJNSA_ILi8EEESG_EEENS5_IJSG_SB_EEEEEEEvNS4_8identityESZ_S19_vS1A_EENS_8epilogue10collective18CollectiveEpilogueINS1C_23Sm100TmaWarpSpecializedILi4ELi2ELi16ELb1ELb0EEEJSH_NS5_IJNSS_ISE_SB_EENSS_ISG_SB_EEEEEfSI_fSI_NS1C_6fusion15FusionCallbacksIS1G_NS1K_17LinearCombinationIffffLNS_15FloatRoundStyleE2EEESH_S1J_JEEENS4_5SM1004TMEM4LOAD26SM100_TMEM_LOAD_16dp128b8xESZ_S19_NS4_17SM75_U32x4_LDSM_NENS4_14SM90_TMA_STOREES19_NS4_17SM90_U32x4_STSM_NENS4_39AutoVectorizingCopyWithAssumedAlignmentILi128EEEEEEvvEEEEvNT_6ParamsE --------------------------
	.section	.nv.info._ZN7cutlass13device_kernelINS_4gemm6kernel13GemmUniversalIN4cute5tupleIJiiiiEEENS1_10collective13CollectiveMmaINS1_35MainloopSm100TmaUmmaWarpSpecializedILi4ELi2ELi4ENS5_IJNS4_1CILi1EEESB_SB_EEEEENS5_IJNSA_ILi64EEENSA_ILi256EEENSA_ILi32EEEEEEfNS5_IJlSB_lEEEfSI_NS4_8TiledMMAINS4_8MMA_AtomIJNS4_17SM100_MMA_TF32_SSINS_10tfloat32_tESM_fLi64ELi256ELNS4_4UMMA5MajorE0ELSO_0ELNSN_7ScaleInE0ELSP_0EEEEEENS4_6LayoutISC_NS5_IJNSA_ILi0EEEST_ST_EEEEENS5_IJNS4_10UnderscoreESW_SW_EEEEENS4_13SM90_TMA_LOADENS4_14ComposedLayoutINS4_7SwizzleILi3ELi4ELi3EEENS4_18smem_ptr_flag_bitsILi32EEENSS_INS5_IJNSA_ILi8EEESG_EEENS5_IJSG_SB_EEEEEEEvNS4_8identityESZ_S19_vS1A_EENS_8epilogue10collective18CollectiveEpilogueINS1C_23Sm100TmaWarpSpecializedILi4ELi2ELi16ELb1ELb0EEEJSH_NS5_IJNSS_ISE_SB_EENSS_ISG_SB_EEEEEfSI_fSI_NS1C_6fusion15FusionCallbacksIS1G_NS1K_17LinearCombinationIffffLNS_15FloatRoundStyleE2EEESH_S1J_JEEENS4_5SM1004TMEM4LOAD26SM100_TMEM_LOAD_16dp128b8xESZ_S19_NS4_17SM75_U32x4_LDSM_NENS4_14SM90_TMA_STOREES19_NS4_17SM90_U32x4_STSM_NENS4_39AutoVectorizingCopyWithAssumedAlignmentILi128EEEEEEvvEEEEvNT_6ParamsE,"",@"SHT_CUDA_INFO"
	.sectionflags	@""
	.align	4


	//----- nvinfo : EIATTR_CUDA_API_VERSION
	.align		4
        /*0000*/ 	.byte	0x04, 0x37
        /*0002*/ 	.short	(.L_31 - .L_30)
.L_30:
        /*0004*/ 	.word	0x00000082


	//----- nvinfo : EIATTR_KPARAM_INFO
	.align		4
.L_31:
        /*0008*/ 	.byte	0x04, 0x17
        /*000a*/ 	.short	(.L_33 - .L_32)
.L_32:
        /*000c*/ 	.word	0x00000000
        /*0010*/ 	.short	0x0000
        /*0012*/ 	.short	0x0000
        /*0014*/ 	.byte	0x00, 0xf0, 0x01, 0x20


	//----- nvinfo : EIATTR_AT_ENTRY_FRAGMENTS
	.align		4
.L_33:
        /*0018*/ 	.byte	0x04, 0x4f
        /*001a*/ 	.short	(.L_35 - .L_34)


	//   ....[0]....
.L_34:
        /*001c*/ 	.word	0x00000006


	//----- nvinfo : EIATTR_RESERVED_SMEM_USED
	.align		4
.L_35:
        /*0020*/ 	.byte	0x01, 0x41
	.zero		2


	//----- nvinfo : EIATTR_SPARSE_MMA_MASK
	.align		4
        /*0024*/ 	.byte	0x03, 0x50
        /*0026*/ 	.short	0x0000


	//----- nvinfo : EIATTR_TCGEN05_1CTA_USED
	.align		4
        /*0028*/ 	.byte	0x01, 0x51
	.zero		2


	//----- nvinfo : EIATTR_MAXREG_COUNT
	.align		4
        /*002c*/ 	.byte	0x03, 0x1b
        /*002e*/ 	.short	0x00ff


	//----- nvinfo : EIATTR_NUM_BARRIERS
	.align		4
        /*0030*/ 	.byte	0x02, 0x4c
        /*0032*/ 	.byte	0x07
	.zero		1


	//----- nvinfo : EIATTR_EXTERNS
	.align		4
        /*0034*/ 	.byte	0x04, 0x0f
        /*0036*/ 	.short	(.L_37 - .L_36)


	//   ....[0]....
	.align		4
.L_36:
        /*0038*/ 	.word	index@(__assertfail)


	//----- nvinfo : EIATTR_MERCURY_ISA_VERSION
	.align		4
.L_37:
        /*003c*/ 	.byte	0x03, 0x5f
        /*003e*/ 	.short	0x0101


	//----- nvinfo : EIATTR_INT_WARP_WIDE_INSTR_OFFSETS
	.align		4
        /*0040*/ 	.byte	0x04, 0x31
        /*0042*/ 	.short	(.L_39 - .L_38)


	//   ....[0]....
.L_38:
        /*0044*/ 	.word	0x00001de0


	//   ....[1]....
        /*0048*/ 	.word	0x00003880


	//   ....[2]....
        /*004c*/ 	.word	0x000038b0


	//   ....[3]....
        /*0050*/ 	.word	0x00003900


	//   ....[4]....
        /*0054*/ 	.word	0x00004200


	//   ....[5]....
        /*0058*/ 	.word	0x00004260


	//   ....[6]....
        /*005c*/ 	.word	0x00004350


	//   ....[7]....
        /*0060*/ 	.word	0x000043c0


	//   ....[8]....
        /*0064*/ 	.word	0x000044b0


	//   ....[9]....
        /*0068*/ 	.word	0x00004520


	//   ....[10]....
        /*006c*/ 	.word	0x00004620


	//   ....[11]....
        /*0070*/ 	.word	0x000046a0


	//   ....[12]....
        /*0074*/ 	.word	0x000047a0


	//   ....[13]....
        /*0078*/ 	.word	0x00004870


	//   ....[14]....
        /*007c*/ 	.word	0x00004910


	//   ....[15]....
        /*0080*/ 	.word	0x000049e0


	//   ....[16]....
        /*0084*/ 	.word	0x00004a90


	//   ....[17]....
        /*0088*/ 	.word	0x00004b70


	//   ....[18]....
        /*008c*/ 	.word	0x00004cf0


	//   ....[19]....
        /*0090*/ 	.word	0x00004e40


	//----- nvinfo : EIATTR_COOP_GROUP_MASK_REGIDS
	.align		4
.L_39:
        /*0094*/ 	.byte	0x04, 0x29
        /*0096*/ 	.short	(.L_41 - .L_40)


	//   ....[0]....
.L_40:
        /*0098*/ 	.word	0xffffffff


	//   ....[1]....
        /*009c*/ 	.word	0xffffffff


	//   ....[2]....
        /*00a0*/ 	.word	0xffffffff


	//   ....[3]....
        /*00a4*/ 	.word	0xffffffff


	//   ....[4]....
        /*00a8*/ 	.word	0xffffffff


	//   ....[5]....
        /*00ac*/ 	.word	0xffffffff


	//   ....[6]....
        /*00b0*/ 	.word	0xffffffff


	//   ....[7]....
        /*00b4*/ 	.word	0xffffffff


	//   ....[8]....
        /*00b8*/ 	.word	0xffffffff


	//   ....[9]....
        /*00bc*/ 	.word	0xffffffff


	//   ....[10]....
        /*00c0*/ 	.word	0xffffffff


	//   ....[11]....
        /*00c4*/ 	.word	0xffffffff


	//   ....[12]....
        /*00c8*/ 	.word	0xffffffff


	//----- nvinfo : EIATTR_COOP_GROUP_INSTR_OFFSETS
	.align		4
.L_41:
        /*00cc*/ 	.byte	0x04, 0x28
        /*00ce*/ 	.short	(.L_43 - .L_42)


	//   ....[0]....
.L_42:
        /*00d0*/ 	.word	0x00000090


	//   ....[1]....
        /*00d4*/ 	.word	0x000004d0


	//   ....[2]....
        /*00d8*/ 	.word	0x00000640


	//   ....[3]....
        /*00dc*/ 	.word	0x000007e0


	//   ....[4]....
        /*00e0*/ 	.word	0x000008e0


	//   ....[5]....
        /*00e4*/ 	.word	0x00000a50


	//   ....[6]....
        /*00e8*/ 	.word	0x00000bf0


	//   ....[7]....
        /*00ec*/ 	.word	0x00001cc0


	//   ....[8]....
        /*00f0*/ 	.word	0x00002aa0


	//   ....[9]....
        /*00f4*/ 	.word	0x00002cb0


	//   ....[10]....
        /*00f8*/ 	.word	0x00002ce0


	//   ....[11]....
        /*00fc*/ 	.word	0x00003770


	//   ....[12]....
        /*0100*/ 	.word	0x000039a0


	//----- nvinfo : EIATTR_VRC_CTA_INIT_COUNT
	.align		4
.L_43:
        /*0104*/ 	.byte	0x02, 0x4a
        /*0106*/ 	.byte	0x80
	.zero		1


	//----- nvinfo : EIATTR_SYSCALL_OFFSETS
	.align		4
        /*0108*/ 	.byte	0x04, 0x46
        /*010a*/ 	.short	(.L_45 - .L_44)


	//   ....[0]....
.L_44:
        /*010c*/ 	.word	0x000058f0


	//   ....[1]....
        /*0110*/ 	.word	0x000059e0


	//   ....[2]....
        /*0114*/ 	.word	0x00006200


	//   ....[3]....
        /*0118*/ 	.word	0x000069c0


	//   ....[4]....
        /*011c*/ 	.word	0x00007120


	//   ....[5]....
        /*0120*/ 	.word	0x000078d0


	//   ....[6]....
        /*0124*/ 	.word	0x00008080


	//   ....[7]....
        /*0128*/ 	.word	0x00008860


	//   ....[8]....
        /*012c*/ 	.word	0x00009010


	//   ....[9]....
        /*0130*/ 	.word	0x00009770


	//----- nvinfo : EIATTR_MBARRIER_INSTR_OFFSETS
	.align		4
.L_45:
        /*0134*/ 	.byte	0x04, 0x39
        /*0136*/ 	.short	(.L_47 - .L_46)


	//   ....[0]....
.L_46:
        /*0138*/ 	.word	0x000005b0
        /*013c*/ 	.word	0x000000ff
        /*0140*/ 	.word	0x00000000
        /*0144*/ 	.short	0x0100
        /*0146*/ 	.byte	0x05
	.zero		1


	//   ....[1]....
        /*0148*/ 	.word	0x000005c0
        /*014c*/ 	.word	0x000000ff
        /*0150*/ 	.word	0x00000020
        /*0154*/ 	.short	0x0100
        /*0156*/ 	.byte	0x05
	.zero		1


	//   ....[2]....
        /*0158*/ 	.word	0x000005d0
        /*015c*/ 	.word	0x000000ff
        /*0160*/ 	.word	0x00000008
        /*0164*/ 	.short	0x0100
        /*0166*/ 	.byte	0x05
	.zero		1


	//   ....[3]....
        /*0168*/ 	.word	0x000005e0
        /*016c*/ 	.word	0x000000ff
        /*0170*/ 	.word	0x00000028
        /*0174*/ 	.short	0x0100
        /*0176*/ 	.byte	0x05
	.zero		1


	//   ....[4]....
        /*0178*/ 	.word	0x000005f0
        /*017c*/ 	.word	0x000000ff
        /*0180*/ 	.word	0x00000010
        /*0184*/ 	.short	0x0100
        /*0186*/ 	.byte	0x05
	.zero		1


	//   ....[5]....
        /*0188*/ 	.word	0x00000600
        /*018c*/ 	.word	0x000000ff
        /*0190*/ 	.word	0x00000030
        /*0194*/ 	.short	0x0100
        /*0196*/ 	.byte	0x05
	.zero		1


	//   ....[6]....
        /*0198*/ 	.word	0x00000610
        /*019c*/ 	.word	0x000000ff
        /*01a0*/ 	.word	0x00000018
        /*01a4*/ 	.short	0x0100
        /*01a6*/ 	.byte	0x05
	.zero		1


	//   ....[7]....
        /*01a8*/ 	.word	0x00000620
        /*01ac*/ 	.word	0x000000ff
        /*01b0*/ 	.word	0x00000038
        /*01b4*/ 	.short	0x0100
        /*01b6*/ 	.byte	0x05
	.zero		1


	//   ....[8]....
        /*01b8*/ 	.word	0x00000750
        /*01bc*/ 	.word	0x000000ff
        /*01c0*/ 	.word	0x00000040
        /*01c4*/ 	.short	0x0100
        /*01c6*/ 	.byte	0x07
	.zero		1


	//   ....[9]....
        /*01c8*/ 	.word	0x00000760
        /*01cc*/ 	.word	0x000000ff
        /*01d0*/ 	.word	0x00000060
        /*01d4*/ 	.short	0x0100
        /*01d6*/ 	.byte	0x07
	.zero		1


	//   ....[10]....
        /*01d8*/ 	.word	0x00000770
        /*01dc*/ 	.word	0x000000ff
        /*01e0*/ 	.word	0x00000048
        /*01e4*/ 	.short	0x0100
        /*01e6*/ 	.byte	0x07
	.zero		1


	//   ....[11]....
        /*01e8*/ 	.word	0x00000780
        /*01ec*/ 	.word	0x000000ff
        /*01f0*/ 	.word	0x00000068
        /*01f4*/ 	.short	0x0100
        /*01f6*/ 	.byte	0x07
	.zero		1


	//   ....[12]....
        /*01f8*/ 	.word	0x00000790
        /*01fc*/ 	.word	0x000000ff
        /*0200*/ 	.word	0x00000050
        /*0204*/ 	.short	0x0100
        /*0206*/ 	.byte	0x07
	.zero		1


	//   ....[13]....
        /*0208*/ 	.word	0x000007a0
        /*020c*/ 	.word	0x000000ff
        /*0210*/ 	.word	0x00000070
        /*0214*/ 	.short	0x0100
        /*0216*/ 	.byte	0x07
	.zero		1


	//   ....[14]....
        /*0218*/ 	.word	0x000007b0
        /*021c*/ 	.word	0x000000ff
        /*0220*/ 	.word	0x00000058
        /*0224*/ 	.short	0x0100
        /*0226*/ 	.byte	0x07
	.zero		1


	//   ....[15]....
        /*0228*/ 	.word	0x000007c0
        /*022c*/ 	.word	0x000000ff
        /*0230*/ 	.word	0x00000078
        /*0234*/ 	.short	0x0100
        /*0236*/ 	.byte	0x07
	.zero		1


	//   ....[16]....
        /*0238*/ 	.word	0x000008b0
        /*023c*/ 	.word	0x000000ff
        /*0240*/ 	.word	0x00000080
        /*0244*/ 	.short	0x0100
        /*0246*/ 	.byte	0x05
	.zero		1


	//   ....[17]....
        /*0248*/ 	.word	0x000008c0
        /*024c*/ 	.word	0x000000ff
        /*0250*/ 	.word	0x00000088
        /*0254*/ 	.short	0x0100
        /*0256*/ 	.byte	0x05
	.zero		1


	//   ....[18]....
        /*0258*/ 	.word	0x00000a00
        /*025c*/ 	.word	0x000000ff
        /*0260*/ 	.word	0x00000090
        /*0264*/ 	.short	0x0100
        /*0266*/ 	.byte	0x05
	.zero		1


	//   ....[19]....
        /*0268*/ 	.word	0x00000a10
        /*026c*/ 	.word	0x000000ff
        /*0270*/ 	.word	0x000000a0
        /*0274*/ 	.short	0x0100
        /*0276*/ 	.byte	0x05
	.zero		1


	//   ....[20]....
        /*0278*/ 	.word	0x00000a20
        /*027c*/ 	.word	0x000000ff
        /*0280*/ 	.word	0x00000098
        /*0284*/ 	.short	0x0100
        /*0286*/ 	.byte	0x05
	.zero		1


	//   ....[21]....
        /*0288*/ 	.word	0x00000a30
        /*028c*/ 	.word	0x000000ff
        /*0290*/ 	.word	0x000000a8
        /*0294*/ 	.short	0x0100
        /*0296*/ 	.byte	0x05
	.zero		1


	//   ....[22]....
        /*0298*/ 	.word	0x00000b60
        /*029c*/ 	.word	0x000000ff
        /*02a0*/ 	.word	0x000000b0
        /*02a4*/ 	.short	0x0100
        /*02a6*/ 	.byte	0x07
	.zero		1


	//   ....[23]....
        /*02a8*/ 	.word	0x00000b70
        /*02ac*/ 	.word	0x000000ff
        /*02b0*/ 	.word	0x000000d0
        /*02b4*/ 	.short	0x0100
        /*02b6*/ 	.byte	0x07
	.zero		1


	//   ....[24]....
        /*02b8*/ 	.word	0x00000b80
        /*02bc*/ 	.word	0x000000ff
        /*02c0*/ 	.word	0x000000b8
        /*02c4*/ 	.short	0x0100
        /*02c6*/ 	.byte	0x07
	.zero		1


	//   ....[25]....
        /*02c8*/ 	.word	0x00000b90
        /*02cc*/ 	.word	0x000000ff
        /*02d0*/ 	.word	0x000000d8
        /*02d4*/ 	.short	0x0100
        /*02d6*/ 	.byte	0x07
	.zero		1


	//   ....[26]....
        /*02d8*/ 	.word	0x00000ba0
        /*02dc*/ 	.word	0x000000ff
        /*02e0*/ 	.word	0x000000c0
        /*02e4*/ 	.short	0x0100
        /*02e6*/ 	.byte	0x07
	.zero		1


	//   ....[27]....
        /*02e8*/ 	.word	0x00000bb0
        /*02ec*/ 	.word	0x000000ff
        /*02f0*/ 	.word	0x000000e0
        /*02f4*/ 	.short	0x0100
        /*02f6*/ 	.byte	0x07
	.zero		1


	//   ....[28]....
        /*02f8*/ 	.word	0x00000bc0
        /*02fc*/ 	.word	0x000000ff
        /*0300*/ 	.word	0x000000c8
        /*0304*/ 	.short	0x0100
        /*0306*/ 	.byte	0x07
	.zero		1


	//   ....[29]....
        /*0308*/ 	.word	0x00000bd0
        /*030c*/ 	.word	0x000000ff
        /*0310*/ 	.word	0x000000e8
        /*0314*/ 	.short	0x0100
        /*0316*/ 	.byte	0x07
	.zero		1


	//   ....[30]....
        /*0318*/ 	.word	0x00000cc0
        /*031c*/ 	.word	0x000000ff
        /*0320*/ 	.word	0x000000f0
        /*0324*/ 	.short	0x0100
        /*0326*/ 	.byte	0x05
	.zero		1


	//   ....[31]....
        /*0328*/ 	.word	0x00000cd0
        /*032c*/ 	.word	0x000000ff
        /*0330*/ 	.word	0x00000100
        /*0334*/ 	.short	0x0100
        /*0336*/ 	.byte	0x05
	.zero		1


	//   ....[32]....
        /*0338*/ 	.word	0x00000ce0
        /*033c*/ 	.word	0x000000ff
        /*0340*/ 	.word	0x000000f8
        /*0344*/ 	.short	0x0100
        /*0346*/ 	.byte	0x05
	.zero		1


	//   ....[33]....
        /*0348*/ 	.word	0x00000cf0
        /*034c*/ 	.word	0x000000ff
        /*0350*/ 	.word	0x00000108
        /*0354*/ 	.short	0x0100
        /*0356*/ 	.byte	0x05
	.zero		1


	//   ....[34]....
        /*0358*/ 	.word	0x000015c0
        /*035c*/ 	.word	0x00000002
        /*0360*/ 	.word	0x00000100
        /*0364*/ 	.short	0x010a
        /*0366*/ 	.byte	0xff
	.zero		1


	//   ....[35]....
        /*0368*/ 	.word	0x000015f0
        /*036c*/ 	.word	0x00000002
        /*0370*/ 	.word	0x000000f0
        /*0374*/ 	.short	0x0101
        /*0376*/ 	.byte	0xff
	.zero		1


	//   ....[36]....
        /*0378*/ 	.word	0x000016c0
        /*037c*/ 	.word	0x000000ff
        /*0380*/ 	.word	0x00000020
        /*0384*/ 	.short	0x010a
        /*0386*/ 	.byte	0x08
	.zero		1


	//   ....[37]....
        /*0388*/ 	.word	0x00001760
        /*038c*/ 	.word	0x000000ff
        /*0390*/ 	.word	0x00000020
        /*0394*/ 	.short	0x010a
        /*0396*/ 	.byte	0x21
	.zero		1


	//   ....[38]....
        /*0398*/ 	.word	0x000018b0
        /*039c*/ 	.word	0x000000ff
        /*03a0*/ 	.word	0x00000020
        /*03a4*/ 	.short	0x010a
        /*03a6*/ 	.byte	0x08
	.zero		1


	//   ....[39]....
        /*03a8*/ 	.word	0x000019c0
        /*03ac*/ 	.word	0x000000ff
        /*03b0*/ 	.word	0x00000088
        /*03b4*/ 	.short	0x0101
        /*03b6*/ 	.byte	0x04
	.zero		1


	//   ....[40]....
        /*03b8*/ 	.word	0x000019e0
        /*03bc*/ 	.word	0x000000ff
        /*03c0*/ 	.word	0x00000020
        /*03c4*/ 	.short	0x010a
        /*03c6*/ 	.byte	0x08
	.zero		1


	//   ....[41]....
        /*03c8*/ 	.word	0x00001a60
        /*03cc*/ 	.word	0x000000ff
        /*03d0*/ 	.word	0x00000020
        /*03d4*/ 	.short	0x010a
        /*03d6*/ 	.byte	0x11
	.zero		1


	//   ....[42]....
        /*03d8*/ 	.word	0x00001bb0
        /*03dc*/ 	.word	0x000000ff
        /*03e0*/ 	.word	0x00000020
        /*03e4*/ 	.short	0x010a
        /*03e6*/ 	.byte	0x08
	.zero		1


	//   ....[43]....
        /*03e8*/ 	.word	0x00001cf0
        /*03ec*/ 	.word	0x00000002
        /*03f0*/ 	.word	0x00000090
        /*03f4*/ 	.short	0x010a
        /*03f6*/ 	.byte	0xff
	.zero		1


	//   ....[44]....
        /*03f8*/ 	.word	0x00001db0
        /*03fc*/ 	.word	0x00000002
        /*0400*/ 	.word	0x00000000
        /*0404*/ 	.short	0x0101
        /*0406*/ 	.byte	0xff
	.zero		1


	//   ....[45]....
        /*0408*/ 	.word	0x00002310
        /*040c*/ 	.word	0x000000ff
        /*0410*/ 	.word	0x00000000
        /*0414*/ 	.short	0x010a
        /*0416*/ 	.byte	0x05
	.zero		1


	//   ....[46]....
        /*0418*/ 	.word	0x000023a0
        /*041c*/ 	.word	0x000000ff
        /*0420*/ 	.word	0x00000000
        /*0424*/ 	.short	0x010a
        /*0426*/ 	.byte	0x05
	.zero		1


	//   ....[47]....
        /*0428*/ 	.word	0x00002430
        /*042c*/ 	.word	0x000000ff
        /*0430*/ 	.word	0x00000000
        /*0434*/ 	.short	0x010a
        /*0436*/ 	.byte	0x05
	.zero		1


	//   ....[48]....
        /*0438*/ 	.word	0x000024d0
        /*043c*/ 	.word	0x00000000
        /*0440*/ 	.word	0x00000000
        /*0444*/ 	.short	0x010a
        /*0446*/ 	.byte	0xff
	.zero		1


	//   ....[49]....
        /*0448*/ 	.word	0x000025f0
        /*044c*/ 	.word	0x00000000
        /*0450*/ 	.word	0x000000f0
        /*0454*/ 	.short	0x010a
        /*0456*/ 	.byte	0xff
	.zero		1


	//   ....[50]....
        /*0458*/ 	.word	0x00002660
        /*045c*/ 	.word	0x00000000
        /*0460*/ 	.word	0x00000000
        /*0464*/ 	.short	0x0101
        /*0466*/ 	.byte	0xff
	.zero		1


	//   ....[51]....
        /*0468*/ 	.word	0x00002680
        /*046c*/ 	.word	0x000000ff
        /*0470*/ 	.word	0x000000a0
        /*0474*/ 	.short	0x010a
        /*0476*/ 	.byte	0x05
	.zero		1


	//   ....[52]....
        /*0478*/ 	.word	0x000027a0
        /*047c*/ 	.word	0x00000000
        /*0480*/ 	.word	0x00000090
        /*0484*/ 	.short	0x010a
        /*0486*/ 	.byte	0xff
	.zero		1


	//   ....[53]....
        /*0488*/ 	.word	0x000028a0
        /*048c*/ 	.word	0x00000000
        /*0490*/ 	.word	0x00000000
        /*0494*/ 	.short	0x0101
        /*0496*/ 	.byte	0xff
	.zero		1


	//   ....[54]....
        /*0498*/ 	.word	0x00002930
        /*049c*/ 	.word	0x000000ff
        /*04a0*/ 	.word	0x000000a0
        /*04a4*/ 	.short	0x0106
        /*04a6*/ 	.byte	0x05
	.zero		1


	//   ....[55]....
        /*04a8*/ 	.word	0x00002950
        /*04ac*/ 	.word	0x000000ff
        /*04b0*/ 	.word	0x000000a0
        /*04b4*/ 	.short	0x010a
        /*04b6*/ 	.byte	0x05
	.zero		1


	//   ....[56]....
        /*04b8*/ 	.word	0x000029e0
        /*04bc*/ 	.word	0x000000ff
        /*04c0*/ 	.word	0x000000a0
        /*04c4*/ 	.short	0x0106
        /*04c6*/ 	.byte	0x04
	.zero		1


	//   ....[57]....
        /*04c8*/ 	.word	0x00002a20
        /*04cc*/ 	.word	0x00000000
        /*04d0*/ 	.word	0x000000a0
        /*04d4*/ 	.short	0x010a
        /*04d6*/ 	.byte	0xff
	.zero		1


	//   ....[58]....
        /*04d8*/ 	.word	0x00002f60
        /*04dc*/ 	.word	0x00000000
        /*04e0*/ 	.word	0x00000090
        /*04e4*/ 	.short	0x010a
        /*04e6*/ 	.byte	0xff
	.zero		1


	//   ....[59]....
        /*04e8*/ 	.word	0x00003060
        /*04ec*/ 	.word	0x00000003
        /*04f0*/ 	.word	0x00000000
        /*04f4*/ 	.short	0x0101
        /*04f6*/ 	.byte	0xff
	.zero		1


	//   ....[60]....
        /*04f8*/ 	.word	0x00003070
        /*04fc*/ 	.word	0x000000ff
        /*0500*/ 	.word	0x00000000
        /*0504*/ 	.short	0x010a
        /*0506*/ 	.byte	0x06
	.zero		1


	//   ....[61]....
        /*0508*/ 	.word	0x000030f0
        /*050c*/ 	.word	0x000000ff
        /*0510*/ 	.word	0x000000d0
        /*0514*/ 	.short	0x010a
        /*0516*/ 	.byte	0x07
	.zero		1


	//   ....[62]....
        /*0518*/ 	.word	0x000031d0
        /*051c*/ 	.word	0x000000ff
        /*0520*/ 	.word	0x00000000
        /*0524*/ 	.short	0x010a
        /*0526*/ 	.byte	0x06
	.zero		1


	//   ....[63]....
        /*0528*/ 	.word	0x00003300
        /*052c*/ 	.word	0x000000ff
        /*0530*/ 	.word	0x00000000
        /*0534*/ 	.short	0x010a
        /*0536*/ 	.byte	0x1a
	.zero		1


	//   ....[64]....
        /*0538*/ 	.word	0x000035a0
        /*053c*/ 	.word	0x000000ff
        /*0540*/ 	.word	0x00000000
        /*0544*/ 	.short	0x010a
        /*0546*/ 	.byte	0x06
	.zero		1


	//   ....[65]....
        /*0548*/ 	.word	0x00003630
        /*054c*/ 	.word	0x000000ff
        /*0550*/ 	.word	0x00000000
        /*0554*/ 	.short	0x010a
        /*0556*/ 	.byte	0x06
	.zero		1


	//   ....[66]....
        /*0558*/ 	.word	0x000036c0
        /*055c*/ 	.word	0x000000ff
        /*0560*/ 	.word	0x00000000
        /*0564*/ 	.short	0x010a
        /*0566*/ 	.byte	0x06
	.zero		1


	//   ....[67]....
        /*0568*/ 	.word	0x00003750
        /*056c*/ 	.word	0x000000ff
        /*0570*/ 	.word	0x00000000
        /*0574*/ 	.short	0x010a
        /*0576*/ 	.byte	0x07
	.zero		1


	//   ....[68]....
        /*0578*/ 	.word	0x00003ba0
        /*057c*/ 	.word	0x00000000
        /*0580*/ 	.word	0x00000090
        /*0584*/ 	.short	0x010a
        /*0586*/ 	.byte	0xff
	.zero		1


	//   ....[69]....
        /*0588*/ 	.word	0x00003c60
        /*058c*/ 	.word	0x00000000
        /*0590*/ 	.word	0x00000000
        /*0594*/ 	.short	0x0101
        /*0596*/ 	.byte	0xff
	.zero		1


	//   ....[70]....
        /*0598*/ 	.word	0x00003f80
        /*059c*/ 	.word	0x000000ff
        /*05a0*/ 	.word	0x00000088
        /*05a4*/ 	.short	0x010a
        /*05a6*/ 	.byte	0x07
	.zero		1


	//   ....[71]....
        /*05a8*/ 	.word	0x00004180
        /*05ac*/ 	.word	0x000000ff
        /*05b0*/ 	.word	0x00000060
        /*05b4*/ 	.short	0x010a
        /*05b6*/ 	.byte	0x07
	.zero		1


	//   ....[72]....
        /*05b8*/ 	.word	0x00004300
        /*05bc*/ 	.word	0x000000ff
        /*05c0*/ 	.word	0x00000040
        /*05c4*/ 	.short	0x010b
        /*05c6*/ 	.byte	0x07
	.zero		1


	//   ....[73]....
        /*05c8*/ 	.word	0x00004310
        /*05cc*/ 	.word	0x000000ff
        /*05d0*/ 	.word	0x00000000
        /*05d4*/ 	.short	0x0101
        /*05d6*/ 	.byte	0x15
	.zero		1


	//   ....[74]....
        /*05d8*/ 	.word	0x00004320
        /*05dc*/ 	.word	0x000000ff
        /*05e0*/ 	.word	0x00000068
        /*05e4*/ 	.short	0x010a
        /*05e6*/ 	.byte	0x07
	.zero		1


	//   ....[75]....
        /*05e8*/ 	.word	0x00004460
        /*05ec*/ 	.word	0x000000ff
        /*05f0*/ 	.word	0x00000048
        /*05f4*/ 	.short	0x010b
        /*05f6*/ 	.byte	0x07
	.zero		1


	//   ....[76]....
        /*05f8*/ 	.word	0x00004470
        /*05fc*/ 	.word	0x000000ff
        /*0600*/ 	.word	0x00000000
        /*0604*/ 	.short	0x0101
        /*0606*/ 	.byte	0x0f
	.zero		1


	//   ....[77]....
        /*0608*/ 	.word	0x00004480
        /*060c*/ 	.word	0x000000ff
        /*0610*/ 	.word	0x00000070
        /*0614*/ 	.short	0x010a
        /*0616*/ 	.byte	0x07
	.zero		1


	//   ....[78]....
        /*0618*/ 	.word	0x000045d0
        /*061c*/ 	.word	0x000000ff
        /*0620*/ 	.word	0x00000050
        /*0624*/ 	.short	0x010b
        /*0626*/ 	.byte	0x07
	.zero		1


	//   ....[79]....
        /*0628*/ 	.word	0x000045e0
        /*062c*/ 	.word	0x000000ff
        /*0630*/ 	.word	0x00000000
        /*0634*/ 	.short	0x0101
        /*0636*/ 	.byte	0x0e
	.zero		1


	//   ....[80]....
        /*0638*/ 	.word	0x000045f0
        /*063c*/ 	.word	0x000000ff
        /*0640*/ 	.word	0x00000078
        /*0644*/ 	.short	0x010a
        /*0646*/ 	.byte	0x07
	.zero		1


	//   ....[81]....
        /*0648*/ 	.word	0x00004750
        /*064c*/ 	.word	0x000000ff
        /*0650*/ 	.word	0x00000058
        /*0654*/ 	.short	0x010b
        /*0656*/ 	.byte	0x07
	.zero		1


	//   ....[82]....
        /*0658*/ 	.word	0x00004760
        /*065c*/ 	.word	0x000000ff
        /*0660*/ 	.word	0x00000000
        /*0664*/ 	.short	0x0101
        /*0666*/ 	.byte	0x0d
	.zero		1


	//   ....[83]....
        /*0668*/ 	.word	0x00004770
        /*066c*/ 	.word	0x000000ff
        /*0670*/ 	.word	0x00000060
        /*0674*/ 	.short	0x010a
        /*0676*/ 	.byte	0x07
	.zero		1


	//   ....[84]....
        /*0678*/ 	.word	0x000048c0
        /*067c*/ 	.word	0x000000ff
        /*0680*/ 	.word	0x00000040
        /*0684*/ 	.short	0x010b
        /*0686*/ 	.byte	0x07
	.zero		1


	//   ....[85]....
        /*0688*/ 	.word	0x000048d0
        /*068c*/ 	.word	0x000000ff
        /*0690*/ 	.word	0x00000000
        /*0694*/ 	.short	0x0101
        /*0696*/ 	.byte	0x15
	.zero		1


	//   ....[86]....
        /*0698*/ 	.word	0x000048e0
        /*069c*/ 	.word	0x000000ff
        /*06a0*/ 	.word	0x00000068
        /*06a4*/ 	.short	0x010a
        /*06a6*/ 	.byte	0x07
	.zero		1


	//   ....[87]....
        /*06a8*/ 	.word	0x00004a30
        /*06ac*/ 	.word	0x000000ff
        /*06b0*/ 	.word	0x00000048
        /*06b4*/ 	.short	0x010b
        /*06b6*/ 	.byte	0x07
	.zero		1


	//   ....[88]....
        /*06b8*/ 	.word	0x00004a40
        /*06bc*/ 	.word	0x000000ff
        /*06c0*/ 	.word	0x00000000
        /*06c4*/ 	.short	0x0101
        /*06c6*/ 	.byte	0x0f
	.zero		1


	//   ....[89]....
        /*06c8*/ 	.word	0x00004a50
        /*06cc*/ 	.word	0x000000ff
        /*06d0*/ 	.word	0x00000070
        /*06d4*/ 	.short	0x010a
        /*06d6*/ 	.byte	0x07
	.zero		1


	//   ....[90]....
        /*06d8*/ 	.word	0x00004bd0
        /*06dc*/ 	.word	0x000000ff
        /*06e0*/ 	.word	0x00000050
        /*06e4*/ 	.short	0x010b
        /*06e6*/ 	.byte	0x07
	.zero		1


	//   ....[91]....
        /*06e8*/ 	.word	0x00004c10
        /*06ec*/ 	.word	0x000000ff
        /*06f0*/ 	.word	0x00000000
        /*06f4*/ 	.short	0x0101
        /*06f6*/ 	.byte	0x0e
	.zero		1


	//   ....[92]....
        /*06f8*/ 	.word	0x00004c50
        /*06fc*/ 	.word	0x000000ff
        /*0700*/ 	.word	0x00000078
        /*0704*/ 	.short	0x010a
        /*0706*/ 	.byte	0x07
	.zero		1


	//   ....[93]....
        /*0708*/ 	.word	0x00004e80
        /*070c*/ 	.word	0x000000ff
        /*0710*/ 	.word	0x00000058
        /*0714*/ 	.short	0x010b
        /*0716*/ 	.byte	0x07
	.zero		1


	//   ....[94]....
        /*0718*/ 	.word	0x00004ea0
        /*071c*/ 	.word	0x000000ff
        /*0720*/ 	.word	0x00000000
        /*0724*/ 	.short	0x0101
        /*0726*/ 	.byte	0x0d
	.zero		1


	//   ....[95]....
        /*0728*/ 	.word	0x00004ec0
        /*072c*/ 	.word	0x000000ff
        /*0730*/ 	.word	0x00000060
        /*0734*/ 	.short	0x010a
        /*0736*/ 	.byte	0x07
	.zero		1


	//   ....[96]....
        /*0738*/ 	.word	0x00004ee0
        /*073c*/ 	.word	0x000000ff
        /*0740*/ 	.word	0x00000068
        /*0744*/ 	.short	0x010a
        /*0746*/ 	.byte	0x07
	.zero		1


	//   ....[97]....
        /*0748*/ 	.word	0x00004f00
        /*074c*/ 	.word	0x000000ff
        /*0750*/ 	.word	0x00000070
        /*0754*/ 	.short	0x010a
        /*0756*/ 	.byte	0x07
	.zero		1


	//   ....[98]....
        /*0758*/ 	.word	0x00004f50
        /*075c*/ 	.word	0x00000002
        /*0760*/ 	.word	0x00000078
        /*0764*/ 	.short	0x010a
        /*0766*/ 	.byte	0xff
	.zero		1


	//   ....[99]....
        /*0768*/ 	.word	0x000052b0
        /*076c*/ 	.word	0x00000000
        /*0770*/ 	.word	0x00000090
        /*0774*/ 	.short	0x010a
        /*0776*/ 	.byte	0xff
	.zero		1


	//   ....[100]....
        /*0778*/ 	.word	0x000053c0
        /*077c*/ 	.word	0x00000000
        /*0780*/ 	.word	0x00000000
        /*0784*/ 	.short	0x0101
        /*0786*/ 	.byte	0xff
	.zero		1


	//   ....[101]....
        /*0788*/ 	.word	0x00005e40
        /*078c*/ 	.word	0x000000ff
        /*0790*/ 	.word	0x00000040
        /*0794*/ 	.short	0x010a
        /*0796*/ 	.byte	0x30
	.zero		1


	//   ....[102]....
        /*0798*/ 	.word	0x00005e70
        /*079c*/ 	.word	0x00000055
        /*07a0*/ 	.word	0x000000b0
        /*07a4*/ 	.short	0x010a
        /*07a6*/ 	.byte	0xff
	.zero		1


	//   ....[103]....
        /*07a8*/ 	.word	0x00005fe0
        /*07ac*/ 	.word	0x000000ff
        /*07b0*/ 	.word	0x00000040
        /*07b4*/ 	.short	0x010a
        /*07b6*/ 	.byte	0x30
	.zero		1


	//   ....[104]....
        /*07b8*/ 	.word	0x000060e0
        /*07bc*/ 	.word	0x00000055
        /*07c0*/ 	.word	0x000000b0
        /*07c4*/ 	.short	0x010a
        /*07c6*/ 	.byte	0xff
	.zero		1


	//   ....[105]....
        /*07c8*/ 	.word	0x000066e0
        /*07cc*/ 	.word	0x00000000
        /*07d0*/ 	.word	0x00000000
        /*07d4*/ 	.short	0x0101
        /*07d6*/ 	.byte	0xff
	.zero		1


	//   ....[106]....
        /*07d8*/ 	.word	0x000066f0
        /*07dc*/ 	.word	0x00000002
        /*07e0*/ 	.word	0x00000040
        /*07e4*/ 	.short	0x010a
        /*07e6*/ 	.byte	0xff
	.zero		1


	//   ....[107]....
        /*07e8*/ 	.word	0x000067c0
        /*07ec*/ 	.word	0x00000002
        /*07f0*/ 	.word	0x00000040
        /*07f4*/ 	.short	0x010a
        /*07f6*/ 	.byte	0xff
	.zero		1


	//   ....[108]....
        /*07f8*/ 	.word	0x00006e40
        /*07fc*/ 	.word	0x00000010
        /*0800*/ 	.word	0x00000000
        /*0804*/ 	.short	0x0101
        /*0806*/ 	.byte	0xff
	.zero		1


	//   ....[109]....
        /*0808*/ 	.word	0x00006e60
        /*080c*/ 	.word	0x00000000
        /*0810*/ 	.word	0x00000040
        /*0814*/ 	.short	0x010a
        /*0816*/ 	.byte	0xff
	.zero		1


	//   ....[110]....
        /*0818*/ 	.word	0x00006f20
        /*081c*/ 	.word	0x00000000
        /*0820*/ 	.word	0x00000040
        /*0824*/ 	.short	0x010a
        /*0826*/ 	.byte	0xff
	.zero		1


	//   ....[111]....
        /*0828*/ 	.word	0x000075b0
        /*082c*/ 	.word	0x00000010
        /*0830*/ 	.word	0x00000000
        /*0834*/ 	.short	0x0101
        /*0836*/ 	.byte	0xff
	.zero		1


	//   ....[112]....
        /*0838*/ 	.word	0x000075d0
        /*083c*/ 	.word	0x00000000
        /*0840*/ 	.word	0x00000040
        /*0844*/ 	.short	0x010a
        /*0846*/ 	.byte	0xff
	.zero		1


	//   ....[113]....
        /*0848*/ 	.word	0x00007690
        /*084c*/ 	.word	0x00000000
        /*0850*/ 	.word	0x00000040
        /*0854*/ 	.short	0x010a
        /*0856*/ 	.byte	0xff
	.zero		1


	//   ....[114]....
        /*0858*/ 	.word	0x00007d50
        /*085c*/ 	.word	0x00000010
        /*0860*/ 	.word	0x00000000
        /*0864*/ 	.short	0x0101
        /*0866*/ 	.byte	0xff
	.zero		1


	//   ....[115]....
        /*0868*/ 	.word	0x00007d70
        /*086c*/ 	.word	0x00000000
        /*0870*/ 	.word	0x00000040
        /*0874*/ 	.short	0x010a
        /*0876*/ 	.byte	0xff
	.zero		1


	//   ....[116]....
        /*0878*/ 	.word	0x00007e30
        /*087c*/ 	.word	0x00000000
        /*0880*/ 	.word	0x00000040
        /*0884*/ 	.short	0x010a
        /*0886*/ 	.byte	0xff
	.zero		1


	//   ....[117]....
        /*0888*/ 	.word	0x00008530
        /*088c*/ 	.word	0x00000010
        /*0890*/ 	.word	0x00000000
        /*0894*/ 	.short	0x0101
        /*0896*/ 	.byte	0xff
	.zero		1


	//   ....[118]....
        /*0898*/ 	.word	0x00008550
        /*089c*/ 	.word	0x00000000
        /*08a0*/ 	.word	0x00000040
        /*08a4*/ 	.short	0x010a
        /*08a6*/ 	.byte	0xff
	.zero		1


	//   ....[119]....
        /*08a8*/ 	.word	0x00008610
        /*08ac*/ 	.word	0x00000000
        /*08b0*/ 	.word	0x00000040
        /*08b4*/ 	.short	0x010a
        /*08b6*/ 	.byte	0xff
	.zero		1


	//   ....[120]....
        /*08b8*/ 	.word	0x00008ce0
        /*08bc*/ 	.word	0x00000010
        /*08c0*/ 	.word	0x00000000
        /*08c4*/ 	.short	0x0101
        /*08c6*/ 	.byte	0xff
	.zero		1


	//   ....[121]....
        /*08c8*/ 	.word	0x00008d00
        /*08cc*/ 	.word	0x00000000
        /*08d0*/ 	.word	0x00000040
        /*08d4*/ 	.short	0x010a
        /*08d6*/ 	.byte	0xff
	.zero		1


	//   ....[122]....
        /*08d8*/ 	.word	0x00008dc0
        /*08dc*/ 	.word	0x00000000
        /*08e0*/ 	.word	0x00000040
        /*08e4*/ 	.short	0x010a
        /*08e6*/ 	.byte	0xff
	.zero		1


	//   ....[123]....
        /*08e8*/ 	.word	0x00009490
        /*08ec*/ 	.word	0x00000010
        /*08f0*/ 	.word	0x00000000
        /*08f4*/ 	.short	0x0101
        /*08f6*/ 	.byte	0xff
	.zero		1


	//   ....[124]....
        /*08f8*/ 	.word	0x000094b0
        /*08fc*/ 	.word	0x00000000
        /*0900*/ 	.word	0x00000040
        /*0904*/ 	.short	0x010a
        /*0906*/ 	.byte	0xff
	.zero		1


	//   ....[125]....
        /*0908*/ 	.word	0x00009570
        /*090c*/ 	.word	0x00000000
        /*0910*/ 	.word	0x00000040
        /*0914*/ 	.short	0x010a
        /*0916*/ 	.byte	0xff
	.zero		1


	//   ....[126]....
        /*0918*/ 	.word	0x00009810
        /*091c*/ 	.word	0x000000ff
        /*0920*/ 	.word	0x00000000
        /*0924*/ 	.short	0x0101
        /*0926*/ 	.byte	0x05
	.zero		1


	//   ....[127]....
        /*0928*/ 	.word	0x00009c50
        /*092c*/ 	.word	0x00000000
        /*0930*/ 	.word	0x00000000
        /*0934*/ 	.short	0x0101
        /*0936*/ 	.byte	0xff
	.zero		1


	//   ....[128]....
        /*0938*/ 	.word	0x00009ec0
        /*093c*/ 	.word	0x000000ff
        /*0940*/ 	.word	0x00000000
        /*0944*/ 	.short	0x0101
        /*0946*/ 	.byte	0x04
	.zero		1


	//   ....[129]....
        /*0948*/ 	.word	0x00009ee0
        /*094c*/ 	.word	0x00000002
        /*0950*/ 	.word	0x00000100
        /*0954*/ 	.short	0x010a
        /*0956*/ 	.byte	0xff
	.zero		1


	//   ....[130]....
        /*0958*/ 	.word	0x00009f40
        /*095c*/ 	.word	0x00000002
        /*0960*/ 	.word	0x00000020
        /*0964*/ 	.short	0x010a
        /*0966*/ 	.byte	0xff
	.zero		1


	//   ....[131]....
        /*0968*/ 	.word	0x00009fa0
        /*096c*/ 	.word	0x00000002
        /*0970*/ 	.word	0x00000020
        /*0974*/ 	.short	0x010a
        /*0976*/ 	.byte	0xff
	.zero		1


	//   ....[132]....
        /*0978*/ 	.word	0x00009ff0
        /*097c*/ 	.word	0x00000002
        /*0980*/ 	.word	0x00000090
        /*0984*/ 	.short	0x010a
        /*0986*/ 	.byte	0xff
	.zero		1


	//   ....[133]....
        /*0988*/ 	.word	0x0000a050
        /*098c*/ 	.word	0x00000000
        /*0990*/ 	.word	0x00000000
        /*0994*/ 	.short	0x010a
        /*0996*/ 	.byte	0xff
	.zero		1


	//   ....[134]....
        /*0998*/ 	.word	0x0000a0b0
        /*099c*/ 	.word	0x00000000
        /*09a0*/ 	.word	0x00000000
        /*09a4*/ 	.short	0x010a
        /*09a6*/ 	.byte	0xff
	.zero		1


	//   ....[135]....
        /*09a8*/ 	.word	0x0000a110
        /*09ac*/ 	.word	0x00000000
        /*09b0*/ 	.word	0x00000000
        /*09b4*/ 	.short	0x010a
        /*09b6*/ 	.byte	0xff
	.zero		1


	//   ....[136]....
        /*09b8*/ 	.word	0x0000a160
        /*09bc*/ 	.word	0x00000000
        /*09c0*/ 	.word	0x000000f0
        /*09c4*/ 	.short	0x010a
        /*09c6*/ 	.byte	0xff
	.zero		1


	//   ....[137]....
        /*09c8*/ 	.word	0x0000a1c0
        /*09cc*/ 	.word	0x00000000
        /*09d0*/ 	.word	0x000000a0
        /*09d4*/ 	.short	0x010a
        /*09d6*/ 	.byte	0xff
	.zero		1


	//   ....[138]....
        /*09d8*/ 	.word	0x0000a210
        /*09dc*/ 	.word	0x00000000
        /*09e0*/ 	.word	0x00000090
        /*09e4*/ 	.short	0x010a
        /*09e6*/ 	.byte	0xff
	.zero		1


	//   ....[139]....
        /*09e8*/ 	.word	0x0000a270
        /*09ec*/ 	.word	0x00000000
        /*09f0*/ 	.word	0x000000a0
        /*09f4*/ 	.short	0x010a
        /*09f6*/ 	.byte	0xff
	.zero		1


	//   ....[140]....
        /*09f8*/ 	.word	0x0000a2c0
        /*09fc*/ 	.word	0x00000000
        /*0a00*/ 	.word	0x00000090
        /*0a04*/ 	.short	0x010a
        /*0a06*/ 	.byte	0xff
	.zero		1


	//   ....[141]....
        /*0a08*/ 	.word	0x0000a320
        /*0a0c*/ 	.word	0x00000002
        /*0a10*/ 	.word	0x000000d0
        /*0a14*/ 	.short	0x010a
        /*0a16*/ 	.byte	0xff
	.zero		1


	//   ....[142]....
        /*0a18*/ 	.word	0x0000a380
        /*0a1c*/ 	.word	0x00000000
        /*0a20*/ 	.word	0x00000000
        /*0a24*/ 	.short	0x010a
        /*0a26*/ 	.byte	0xff
	.zero		1


	//   ....[143]....
        /*0a28*/ 	.word	0x0000a3e0
        /*0a2c*/ 	.word	0x00000000
        /*0a30*/ 	.word	0x00000000
        /*0a34*/ 	.short	0x010a
        /*0a36*/ 	.byte	0xff
	.zero		1


	//   ....[144]....
        /*0a38*/ 	.word	0x0000a440
        /*0a3c*/ 	.word	0x00000000
        /*0a40*/ 	.word	0x00000000
        /*0a44*/ 	.short	0x010a
        /*0a46*/ 	.byte	0xff
	.zero		1


	//   ....[145]....
        /*0a48*/ 	.word	0x0000a4a0
        /*0a4c*/ 	.word	0x00000000
        /*0a50*/ 	.word	0x00000000
        /*0a54*/ 	.short	0x010a
        /*0a56*/ 	.byte	0xff
	.zero		1


	//   ....[146]....
        /*0a58*/ 	.word	0x0000a500
        /*0a5c*/ 	.word	0x00000000
        /*0a60*/ 	.word	0x00000000
        /*0a64*/ 	.short	0x010a
        /*0a66*/ 	.byte	0xff
	.zero		1


	//   ....[147]....
        /*0a68*/ 	.word	0x0000a550
        /*0a6c*/ 	.word	0x00000000
        /*0a70*/ 	.word	0x00000090
        /*0a74*/ 	.short	0x010a
        /*0a76*/ 	.byte	0xff
	.zero		1


	//   ....[148]....
        /*0a78*/ 	.word	0x0000a5b0
        /*0a7c*/ 	.word	0x00000000
        /*0a80*/ 	.word	0x00000088
        /*0a84*/ 	.short	0x010a
        /*0a86*/ 	.byte	0xff
	.zero		1


	//   ....[149]....
        /*0a88*/ 	.word	0x0000a610
        /*0a8c*/ 	.word	0x00000000
        /*0a90*/ 	.word	0x00000060
        /*0a94*/ 	.short	0x010a
        /*0a96*/ 	.byte	0xff
	.zero		1


	//   ....[150]....
        /*0a98*/ 	.word	0x0000a670
        /*0a9c*/ 	.word	0x00000000
        /*0aa0*/ 	.word	0x00000068
        /*0aa4*/ 	.short	0x010a
        /*0aa6*/ 	.byte	0xff
	.zero		1


	//   ....[151]....
        /*0aa8*/ 	.word	0x0000a6d0
        /*0aac*/ 	.word	0x00000000
        /*0ab0*/ 	.word	0x00000070
        /*0ab4*/ 	.short	0x010a
        /*0ab6*/ 	.byte	0xff
	.zero		1


	//   ....[152]....
        /*0ab8*/ 	.word	0x0000a730
        /*0abc*/ 	.word	0x00000000
        /*0ac0*/ 	.word	0x00000078
        /*0ac4*/ 	.short	0x010a
        /*0ac6*/ 	.byte	0xff
	.zero		1


	//   ....[153]....
        /*0ac8*/ 	.word	0x0000a790
        /*0acc*/ 	.word	0x00000000
        /*0ad0*/ 	.word	0x00000060
        /*0ad4*/ 	.short	0x010a
        /*0ad6*/ 	.byte	0xff
	.zero		1


	//   ....[154]....
        /*0ad8*/ 	.word	0x0000a7f0
        /*0adc*/ 	.word	0x00000000
        /*0ae0*/ 	.word	0x00000068
        /*0ae4*/ 	.short	0x010a
        /*0ae6*/ 	.byte	0xff
	.zero		1


	//   ....[155]....
        /*0ae8*/ 	.word	0x0000a850
        /*0aec*/ 	.word	0x00000000
        /*0af0*/ 	.word	0x00000070
        /*0af4*/ 	.short	0x010a
        /*0af6*/ 	.byte	0xff
	.zero		1


	//   ....[156]....
        /*0af8*/ 	.word	0x0000a8b0
        /*0afc*/ 	.word	0x00000000
        /*0b00*/ 	.word	0x00000078
        /*0b04*/ 	.short	0x010a
        /*0b06*/ 	.byte	0xff
	.zero		1


	//   ....[157]....
        /*0b08*/ 	.word	0x0000a910
        /*0b0c*/ 	.word	0x00000000
        /*0b10*/ 	.word	0x00000060
        /*0b14*/ 	.short	0x010a
        /*0b16*/ 	.byte	0xff
	.zero		1


	//   ....[158]....
        /*0b18*/ 	.word	0x0000a970
        /*0b1c*/ 	.word	0x00000000
        /*0b20*/ 	.word	0x00000068
        /*0b24*/ 	.short	0x010a
        /*0b26*/ 	.byte	0xff
	.zero		1


	//   ....[159]....
        /*0b28*/ 	.word	0x0000a9d0
        /*0b2c*/ 	.word	0x00000002
        /*0b30*/ 	.word	0x00000070
        /*0b34*/ 	.short	0x010a
        /*0b36*/ 	.byte	0xff
	.zero		1


	//   ....[160]....
        /*0b38*/ 	.word	0x0000aa20
        /*0b3c*/ 	.word	0x00000000
        /*0b40*/ 	.word	0x00000090
        /*0b44*/ 	.short	0x010a
        /*0b46*/ 	.byte	0xff
	.zero		1


	//   ....[161]....
        /*0b48*/ 	.word	0x0000aa80
        /*0b4c*/ 	.word	0x00000000
        /*0b50*/ 	.word	0x00000040
        /*0b54*/ 	.short	0x010a
        /*0b56*/ 	.byte	0xff
	.zero		1


	//   ....[162]....
        /*0b58*/ 	.word	0x0000aad0
        /*0b5c*/ 	.word	0x00000055
        /*0b60*/ 	.word	0x000000b0
        /*0b64*/ 	.short	0x010a
        /*0b66*/ 	.byte	0xff
	.zero		1


	//   ....[163]....
        /*0b68*/ 	.word	0x0000ab20
        /*0b6c*/ 	.word	0x00000002
        /*0b70*/ 	.word	0x00000040
        /*0b74*/ 	.short	0x010a
        /*0b76*/ 	.byte	0xff
	.zero		1


	//   ....[164]....
        /*0b78*/ 	.word	0x0000ab70
        /*0b7c*/ 	.word	0x00000000
        /*0b80*/ 	.word	0x00000040
        /*0b84*/ 	.short	0x010a
        /*0b86*/ 	.byte	0xff
	.zero		1


	//   ....[165]....
        /*0b88*/ 	.word	0x0000abc0
        /*0b8c*/ 	.word	0x00000000
        /*0b90*/ 	.word	0x00000040
        /*0b94*/ 	.short	0x010a
        /*0b96*/ 	.byte	0xff
	.zero		1


	//   ....[166]....
        /*0b98*/ 	.word	0x0000ac10
        /*0b9c*/ 	.word	0x00000000
        /*0ba0*/ 	.word	0x00000040
        /*0ba4*/ 	.short	0x010a
        /*0ba6*/ 	.byte	0xff
	.zero		1


	//   ....[167]....
        /*0ba8*/ 	.word	0x0000ac60
        /*0bac*/ 	.word	0x00000000
        /*0bb0*/ 	.word	0x00000040
        /*0bb4*/ 	.short	0x010a
        /*0bb6*/ 	.byte	0xff
	.zero		1


	//   ....[168]....
        /*0bb8*/ 	.word	0x0000acb0
        /*0bbc*/ 	.word	0x00000000
        /*0bc0*/ 	.word	0x00000040
        /*0bc4*/ 	.short	0x010a
        /*0bc6*/ 	.byte	0xff
	.zero		1


	//   ....[169]....
        /*0bc8*/ 	.word	0x0000ad00
        /*0bcc*/ 	.word	0x00000000
        /*0bd0*/ 	.word	0x00000040
        /*0bd4*/ 	.short	0x010a
        /*0bd6*/ 	.byte	0xff
	.zero		1


	//----- nvinfo : EIATTR_NUM_MBARRIERS
	.align		4
.L_47:
        /*0bd8*/ 	.byte	0x03, 0x38
        /*0bda*/ 	.short	0x0022


	//----- nvinfo : EIATTR_EXIT_INSTR_OFFSETS
	.align		4
        /*0bdc*/ 	.byte	0x04, 0x1c
        /*0bde*/ 	.short	(.L_49 - .L_48)


	//   ....[0]....
.L_48:
        /*0be0*/ 	.word	0x00002500


	//   ....[1]....
        /*0be4*/ 	.word	0x000029f0


	//   ....[2]....
        /*0be8*/ 	.word	0x00002a50


	//   ....[3]....
        /*0bec*/ 	.word	0x000039b0


	//   ....[4]....
        /*0bf0*/ 	.word	0x00004f80


	//   ....[5]....
        /*0bf4*/ 	.word	0x00004fc0


	//   ....[6]....
        /*0bf8*/ 	.word	0x00009db0


	//   ....[7]....
        /*0bfc*/ 	.word	0x00009e30


	//   ....[8]....
        /*0c00*/ 	.word	0x00009e60


	//   ....[9]....
        /*0c04*/ 	.word	0x00009ed0


	//----- nvinfo : EIATTR_MAX_THREADS
	.align		4
.L_49:
        /*0c08*/ 	.byte	0x04, 0x05
        /*0c0a*/ 	.short	(.L_51 - .L_50)
.L_50:
        /*0c0c*/ 	.word	0x00000100
        /*0c10*/ 	.word	0x00000001
        /*0c14*/ 	.word	0x00000001


	//----- nvinfo : EIATTR_CRS_STACK_SIZE
	.align		4
.L_51:
        /*0c18*/ 	.byte	0x04, 0x1e
        /*0c1a*/ 	.short	(.L_53 - .L_52)
.L_52:
        /*0c1c*/ 	.word	0x00000000


	//----- nvinfo : EIATTR_CBANK_PARAM_SIZE
	.align		4
.L_53:
        /*0c20*/ 	.byte	0x03, 0x19
        /*0c22*/ 	.short	0x0800


	//----- nvinfo : EIATTR_PARAM_CBANK
	.align		4
        /*0c24*/ 	.byte	0x04, 0x0a
        /*0c26*/ 	.short	(.L_55 - .L_54)
	.align		4
.L_54:
        /*0c28*/ 	.word	index@(.nv.constant0._ZN7cutlass13device_kernelINS_4gemm6kernel13GemmUniversalIN4cute5tupleIJiiiiEEENS1_10collective13CollectiveMmaINS1_35MainloopSm100TmaUmmaWarpSpecializedILi4ELi2ELi4ENS5_IJNS4_1CILi1EEESB_SB_EEEEENS5_IJNSA_ILi64EEENSA_ILi256EEENSA_ILi32EEEEEEfNS5_IJlSB_lEEEfSI_NS4_8TiledMMAINS4_8MMA_AtomIJNS4_17SM100_MMA_TF32_SSINS_10tfloat32_tESM_fLi64ELi256ELNS4_4UMMA5MajorE0ELSO_0ELNSN_7ScaleInE0ELSP_0EEEEEENS4_6LayoutISC_NS5_IJNSA_ILi0EEEST_ST_EEEEENS5_IJNS4_10UnderscoreESW_SW_EEEEENS4_13SM90_TMA_LOADENS4_14ComposedLayoutINS4_7SwizzleILi3ELi4ELi3EEENS4_18smem_ptr_flag_bitsILi32EEENSS_INS5_IJNSA_ILi8EEESG_EEENS5_IJSG_SB_EEEEEEEvNS4_8identityESZ_S19_vS1A_EENS_8epilogue10collective18CollectiveEpilogueINS1C_23Sm100TmaWarpSpecializedILi4ELi2ELi16ELb1ELb0EEEJSH_NS5_IJNSS_ISE_SB_EENSS_ISG_SB_EEEEEfSI_fSI_NS1C_6fusion15FusionCallbacksIS1G_NS1K_17LinearCombinationIffffLNS_15FloatRoundStyleE2EEESH_S1J_JEEENS4_5SM1004TMEM4LOAD26SM100_TMEM_LOAD_16dp128b8xESZ_S19_NS4_17SM75_U32x4_LDSM_NENS4_14SM90_TMA_STOREES19_NS4_17SM90_U32x4_STSM_NENS4_39AutoVectorizingCopyWithAssumedAlignmentILi128EEEEEEvvEEEEvNT_6ParamsE)
        /*0c2c*/ 	.short	0x0380
        /*0c2e*/ 	.short	0x0800


	//----- nvinfo : EIATTR_SW_WAR
	.align		4
.L_55:
        /*0c30*/ 	.byte	0x04, 0x36
        /*0c32*/ 	.short	(.L_57 - .L_56)
.L_56:
        /*0c34*/ 	.word	0x00000008
.L_57:


//--------------------- .nv.callgraph             --------------------------
	.section	.nv.callgraph,"",@"SHT_CUDA_CALLGRAPH"
	.align	4
	.sectionentsize	8
	.align		4
        /*0000*/ 	.word	0x00000000
	.align		4
        /*0004*/ 	.word	0xffffffff
	.align		4
        /*0008*/ 	.word	index@(_ZN7cutlass13device_kernelINS_4gemm6kernel13GemmUniversalIN4cute5tupleIJiiiiEEENS1_10collective13CollectiveMmaINS1_35MainloopSm100TmaUmmaWarpSpecializedILi4ELi2ELi4ENS5_IJNS4_1CILi1EEESB_SB_EEEEENS5_IJNSA_ILi64EEENSA_ILi256EEENSA_ILi32EEEEEEfNS5_IJlSB_lEEEfSI_NS4_8TiledMMAINS4_8MMA_AtomIJNS4_17SM100_MMA_TF32_SSINS_10tfloat32_tESM_fLi64ELi256ELNS4_4UMMA5MajorE0ELSO_0ELNSN_7ScaleInE0ELSP_0EEEEEENS4_6LayoutISC_NS5_IJNSA_ILi0EEEST_ST_EEEEENS5_IJNS4_10UnderscoreESW_SW_EEEEENS4_13SM90_TMA_LOADENS4_14ComposedLayoutINS4_7SwizzleILi3ELi4ELi3EEENS4_18smem_ptr_flag_bitsILi32EEENSS_INS5_IJNSA_ILi8EEESG_EEENS5_IJSG_SB_EEEEEEEvNS4_8identityESZ_S19_vS1A_EENS_8epilogue10collective18CollectiveEpilogueINS1C_23Sm100TmaWarpSpecializedILi4ELi2ELi16ELb1ELb0EEEJSH_NS5_IJNSS_ISE_SB_EENSS_ISG_SB_EEEEEfSI_fSI_NS1C_6fusion15FusionCallbacksIS1G_NS1K_17LinearCombinationIffffLNS_15FloatRoundStyleE2EEESH_S1J_JEEENS4_5SM1004TMEM4LOAD26SM100_TMEM_LOAD_16dp128b8xESZ_S19_NS4_17SM75_U32x4_LDSM_NENS4_14SM90_TMA_STOREES19_NS4_17SM90_U32x4_STSM_NENS4_39AutoVectorizingCopyWithAssumedAlignmentILi128EEEEEEvvEEEEvNT_6ParamsE)
	.align		4
        /*000c*/ 	.word	index@(__assertfail)
	.align		4
        /*0010*/ 	.word	0x00000000
	.align		4
        /*0014*/ 	.word	0xfffffffe
	.align		4
        /*0018*/ 	.word	0x00000000
	.align		4
        /*001c*/ 	.word	0xfffffffd
	.align		4
        /*0020*/ 	.word	0x00000000
	.align		4
        /*0024*/ 	.word	0xfffffffc


//--------------------- .nv.constant4             --------------------------
	.section	.nv.constant4,"a",@progbits
	.align	8
	.align		8
.nv.constant4:
        /*0000*/ 	.dword	__assertfail
	.align		8
        /*0008*/ 	.dword	__unnamed_1
	.align		8
        /*0010*/ 	.dword	__unnamed_2
	.align		8
        /*0018*/ 	.dword	_ZN40_INTERNAL_83800e34_4_k_cu_cffd20e1_339244cuda3std3__45__cpo5beginE
	.align		8
        /*0020*/ 	.dword	_ZN40_INTERNAL_83800e34_4_k_cu_cffd20e1_339244cuda3std3__45__cpo3endE
	.align		8
        /*0028*/ 	.dword	_ZN40_INTERNAL_83800e34_4_k_cu_cffd20e1_339244cuda3std3__45__cpo6cbeginE
	.align		8
        /*0030*/ 	.dword	_ZN40_INTERNAL_83800e34_4_k_cu_cffd20e1_339244cuda3std3__45__cpo4cendE
	.align		8
        /*0038*/ 	.dword	_ZN40_INTERNAL_83800e34_4_k_cu_cffd20e1_339244cuda3std3__442_GLOBAL__N__83800e34_4_k_cu_cffd20e1_339246ignoreE
	.align		8
        /*0040*/ 	.dword	_ZN40_INTERNAL_83800e34_4_k_cu_cffd20e1_339244cuda3std3__419piecewise_constructE
	.align		8
        /*0048*/ 	.dword	_ZN40_INTERNAL_83800e34_4_k_cu_cffd20e1_339244cuda3std3__48in_placeE
	.align		8
        /*0050*/ 	.dword	_ZN40_INTERNAL_83800e34_4_k_cu_cffd20e1_339244cuda3std6ranges3__45__cpo4swapE
	.align		8
        /*0058*/ 	.dword	_ZN40_INTERNAL_83800e34_4_k_cu_cffd20e1_339244cuda3std6ranges3__45__cpo9iter_moveE
	.align		8
        /*0060*/ 	.dword	_ZN40_INTERNAL_83800e34_4_k_cu_cffd20e1_339244cute7productE
	.align		8
        /*0068*/ 	.dword	_ZN40_INTERNAL_83800e34_4_k_cu_cffd20e1_339244cute1_E
	.align		8
        /*0070*/ 	.dword	$str$25
	.align		8
        /*0078*/ 	.dword	$str$26
	.align		8
        /*0080*/ 	.dword	$str$27
	.align		8
        /*0088*/ 	.dword	$str$28


//--------------------- .text._ZN7cutlass13device_kernelINS_4gemm6kernel13GemmUniversalIN4cute5tupleIJiiiiEEENS1_10collective13CollectiveMmaINS1_35MainloopSm100TmaUmmaWarpSpecializedILi4ELi2ELi4ENS5_IJNS4_1CILi1EEESB_SB_EEEEENS5_IJNSA_ILi64EEENSA_ILi256EEENSA_ILi32EEEEEEfNS5_IJlSB_lEEEfSI_NS4_8TiledMMAINS4_8MMA_AtomIJNS4_17SM100_MMA_TF32_SSINS_10tfloat32_tESM_fLi64ELi256ELNS4_4UMMA5MajorE0ELSO_0ELNSN_7ScaleInE0ELSP_0EEEEEENS4_6LayoutISC_NS5_IJNSA_ILi0EEEST_ST_EEEEENS5_IJNS4_10UnderscoreESW_SW_EEEEENS4_13SM90_TMA_LOADENS4_14ComposedLayoutINS4_7SwizzleILi3ELi4ELi3EEENS4_18smem_ptr_flag_bitsILi32EEENSS_INS5_IJNSA_ILi8EEESG_EEENS5_IJSG_SB_EEEEEEEvNS4_8identityESZ_S19_vS1A_EENS_8epilogue10collective18CollectiveEpilogueINS1C_23Sm100TmaWarpSpecializedILi4ELi2ELi16ELb1ELb0EEEJSH_NS5_IJNSS_ISE_SB_EENSS_ISG_SB_EEEEEfSI_fSI_NS1C_6fusion15FusionCallbacksIS1G_NS1K_17LinearCombinationIffffLNS_15FloatRoundStyleE2EEESH_S1J_JEEENS4_5SM1004TMEM4LOAD26SM100_TMEM_LOAD_16dp128b8xESZ_S19_NS4_17SM75_U32x4_LDSM_NENS4_14SM90_TMA_STOREES19_NS4_17SM90_U32x4_STSM_NENS4_39AutoVectorizingCopyWithAssumedAlignmentILi128EEEEEEvvEEEEvNT_6ParamsE --------------------------
	.section	.text._ZN7cutlass13device_kernelINS_4gemm6kernel13GemmUniversalIN4cute5tupleIJiiiiEEENS1_10collective13CollectiveMmaINS1_35MainloopSm100TmaUmmaWarpSpecializedILi4ELi2ELi4ENS5_IJNS4_1CILi1EEESB_SB_EEEEENS5_IJNSA_ILi64EEENSA_ILi256EEENSA_ILi32EEEEEEfNS5_IJlSB_lEEEfSI_NS4_8TiledMMAINS4_8MMA_AtomIJNS4_17SM100_MMA_TF32_SSINS_10tfloat32_tESM_fLi64ELi256ELNS4_4UMMA5MajorE0ELSO_0ELNSN_7ScaleInE0ELSP_0EEEEEENS4_6LayoutISC_NS5_IJNSA_ILi0EEEST_ST_EEEEENS5_IJNS4_10UnderscoreESW_SW_EEEEENS4_13SM90_TMA_LOADENS4_14ComposedLayoutINS4_7SwizzleILi3ELi4ELi3EEENS4_18smem_ptr_flag_bitsILi32EEENSS_INS5_IJNSA_ILi8EEESG_EEENS5_IJSG_SB_EEEEEEEvNS4_8identityESZ_S19_vS1A_EENS_8epilogue10collective18CollectiveEpilogueINS1C_23Sm100TmaWarpSpecializedILi4ELi2ELi16ELb1ELb0EEEJSH_NS5_IJNSS_ISE_SB_EENSS_ISG_SB_EEEEEfSI_fSI_NS1C_6fusion15FusionCallbacksIS1G_NS1K_17LinearCombinationIffffLNS_15FloatRoundStyleE2EEESH_S1J_JEEENS4_5SM1004TMEM4LOAD26SM100_TMEM_LOAD_16dp128b8xESZ_S19_NS4_17SM75_U32x4_LDSM_NENS4_14SM90_TMA_STOREES19_NS4_17SM90_U32x4_STSM_NENS4_39AutoVectorizingCopyWithAssumedAlignmentILi128EEEEEEvvEEEEvNT_6ParamsE,"ax",@progbits
	.align	128
.text._ZN7cutlass13device_kernelINS_4gemm6kernel13GemmUniversalIN4cute5tupleIJiiiiEEENS1_10collective13CollectiveMmaINS1_35MainloopSm100TmaUmmaWarpSpecializedILi4ELi2ELi4ENS5_IJNS4_1CILi1EEESB_SB_EEEEENS5_IJNSA_ILi64EEENSA_ILi256EEENSA_ILi32EEEEEEfNS5_IJlSB_lEEEfSI_NS4_8TiledMMAINS4_8MMA_AtomIJNS4_17SM100_MMA_TF32_SSINS_10tfloat32_tESM_fLi64ELi256ELNS4_4UMMA5MajorE0ELSO_0ELNSN_7ScaleInE0ELSP_0EEEEEENS4_6LayoutISC_NS5_IJNSA_ILi0EEEST_ST_EEEEENS5_IJNS4_10UnderscoreESW_SW_EEEEENS4_13SM90_TMA_LOADENS4_14ComposedLayoutINS4_7SwizzleILi3ELi4ELi3EEENS4_18smem_ptr_flag_bitsILi32EEENSS_INS5_IJNSA_ILi8EEESG_EEENS5_IJSG_SB_EEEEEEEvNS4_8identityESZ_S19_vS1A_EENS_8epilogue10collective18CollectiveEpilogueINS1C_23Sm100TmaWarpSpecializedILi4ELi2ELi16ELb1ELb0EEEJSH_NS5_IJNSS_ISE_SB_EENSS_ISG_SB_EEEEEfSI_fSI_NS1C_6fusion15FusionCallbacksIS1G_NS1K_17LinearCombinationIffffLNS_15FloatRoundStyleE2EEESH_S1J_JEEENS4_5SM1004TMEM4LOAD26SM100_TMEM_LOAD_16dp128b8xESZ_S19_NS4_17SM75_U32x4_LDSM_NENS4_14SM90_TMA_STOREES19_NS4_17SM90_U32x4_STSM_NENS4_39AutoVectorizingCopyWithAssumedAlignmentILi128EEEEEEvvEEEEvNT_6ParamsE:
        .type           _ZN7cutlass13device_kernelINS_4gemm6kernel13GemmUniversalIN4cute5tupleIJiiiiEEENS1_10collective13CollectiveMmaINS1_35MainloopSm100TmaUmmaWarpSpecializedILi4ELi2ELi4ENS5_IJNS4_1CILi1EEESB_SB_EEEEENS5_IJNSA_ILi64EEENSA_ILi256EEENSA_ILi32EEEEEEfNS5_IJlSB_lEEEfSI_NS4_8TiledMMAINS4_8MMA_AtomIJNS4_17SM100_MMA_TF32_SSINS_10tfloat32_tESM_fLi64ELi256ELNS4_4UMMA5MajorE0ELSO_0ELNSN_7ScaleInE0ELSP_0EEEEEENS4_6LayoutISC_NS5_IJNSA_ILi0EEEST_ST_EEEEENS5_IJNS4_10UnderscoreESW_SW_EEEEENS4_13SM90_TMA_LOADENS4_14ComposedLayoutINS4_7SwizzleILi3ELi4ELi3EEENS4_18smem_ptr_flag_bitsILi32EEENSS_INS5_IJNSA_ILi8EEESG_EEENS5_IJSG_SB_EEEEEEEvNS4_8identityESZ_S19_vS1A_EENS_8epilogue10collective18CollectiveEpilogueINS1C_23Sm100TmaWarpSpecializedILi4ELi2ELi16ELb1ELb0EEEJSH_NS5_IJNSS_ISE_SB_EENSS_ISG_SB_EEEEEfSI_fSI_NS1C_6fusion15FusionCallbacksIS1G_NS1K_17LinearCombinationIffffLNS_15FloatRoundStyleE2EEESH_S1J_JEEENS4_5SM1004TMEM4LOAD26SM100_TMEM_LOAD_16dp128b8xESZ_S19_NS4_17SM75_U32x4_LDSM_NENS4_14SM90_TMA_STOREES19_NS4_17SM90_U32x4_STSM_NENS4_39AutoVectorizingCopyWithAssumedAlignmentILi128EEEEEEvvEEEEvNT_6ParamsE,@function
        .size           _ZN7cutlass13device_kernelINS_4gemm6kernel13GemmUniversalIN4cute5tupleIJiiiiEEENS1_10collective13CollectiveMmaINS1_35MainloopSm100TmaUmmaWarpSpecializedILi4ELi2ELi4ENS5_IJNS4_1CILi1EEESB_SB_EEEEENS5_IJNSA_ILi64EEENSA_ILi256EEENSA_ILi32EEEEEEfNS5_IJlSB_lEEEfSI_NS4_8TiledMMAINS4_8MMA_AtomIJNS4_17SM100_MMA_TF32_SSINS_10tfloat32_tESM_fLi64ELi256ELNS4_4UMMA5MajorE0ELSO_0ELNSN_7ScaleInE0ELSP_0EEEEEENS4_6LayoutISC_NS5_IJNSA_ILi0EEEST_ST_EEEEENS5_IJNS4_10UnderscoreESW_SW_EEEEENS4_13SM90_TMA_LOADENS4_14ComposedLayoutINS4_7SwizzleILi3ELi4ELi3EEENS4_18smem_ptr_flag_bitsILi32EEENSS_INS5_IJNSA_ILi8EEESG_EEENS5_IJSG_SB_EEEEEEEvNS4_8identityESZ_S19_vS1A_EENS_8epilogue10collective18CollectiveEpilogueINS1C_23Sm100TmaWarpSpecializedILi4ELi2ELi16ELb1ELb0EEEJSH_NS5_IJNSS_ISE_SB_EENSS_ISG_SB_EEEEEfSI_fSI_NS1C_6fusion15FusionCallbacksIS1G_NS1K_17LinearCombinationIffffLNS_15FloatRoundStyleE2EEESH_S1J_JEEENS4_5SM1004TMEM4LOAD26SM100_TMEM_LOAD_16dp128b8xESZ_S19_NS4_17SM75_U32x4_LDSM_NENS4_14SM90_TMA_STOREES19_NS4_17SM90_U32x4_STSM_NENS4_39AutoVectorizingCopyWithAssumedAlignmentILi128EEEEEEvvEEEEvNT_6ParamsE,(.L_x_220 - _ZN7cutlass13device_kernelINS_4gemm6kernel13GemmUniversalIN4cute5tupleIJiiiiEEENS1_10collective13CollectiveMmaINS1_35MainloopSm100TmaUmmaWarpSpecializedILi4ELi2ELi4ENS5_IJNS4_1CILi1EEESB_SB_EEEEENS5_IJNSA_ILi64EEENSA_ILi256EEENSA_ILi32EEEEEEfNS5_IJlSB_lEEEfSI_NS4_8TiledMMAINS4_8MMA_AtomIJNS4_17SM100_MMA_TF32_SSINS_10tfloat32_tESM_fLi64ELi256ELNS4_4UMMA5MajorE0ELSO_0ELNSN_7ScaleInE0ELSP_0EEEEEENS4_6LayoutISC_NS5_IJNSA_ILi0EEEST_ST_EEEEENS5_IJNS4_10UnderscoreESW_SW_EEEEENS4_13SM90_TMA_LOADENS4_14ComposedLayoutINS4_7SwizzleILi3ELi4ELi3EEENS4_18smem_ptr_flag_bitsILi32EEENSS_INS5_IJNSA_ILi8EEESG_EEENS5_IJSG_SB_EEEEEEEvNS4_8identityESZ_S19_vS1A_EENS_8epilogue10collective18CollectiveEpilogueINS1C_23Sm100TmaWarpSpecializedILi4ELi2ELi16ELb1ELb0EEEJSH_NS5_IJNSS_ISE_SB_EENSS_ISG_SB_EEEEEfSI_fSI_NS1C_6fusion15FusionCallbacksIS1G_NS1K_17LinearCombinationIffffLNS_15FloatRoundStyleE2EEESH_S1J_JEEENS4_5SM1004TMEM4LOAD26SM100_TMEM_LOAD_16dp128b8xESZ_S19_NS4_17SM75_U32x4_LDSM_NENS4_14SM90_TMA_STOREES19_NS4_17SM90_U32x4_STSM_NENS4_39AutoVectorizingCopyWithAssumedAlignmentILi128EEEEEEvvEEEEvNT_6ParamsE)
        .other          _ZN7cutlass13device_kernelINS_4gemm6kernel13GemmUniversalIN4cute5tupleIJiiiiEEENS1_10collective13CollectiveMmaINS1_35MainloopSm100TmaUmmaWarpSpecializedILi4ELi2ELi4ENS5_IJNS4_1CILi1EEESB_SB_EEEEENS5_IJNSA_ILi64EEENSA_ILi256EEENSA_ILi32EEEEEEfNS5_IJlSB_lEEEfSI_NS4_8TiledMMAINS4_8MMA_AtomIJNS4_17SM100_MMA_TF32_SSINS_10tfloat32_tESM_fLi64ELi256ELNS4_4UMMA5MajorE0ELSO_0ELNSN_7ScaleInE0ELSP_0EEEEEENS4_6LayoutISC_NS5_IJNSA_ILi0EEEST_ST_EEEEENS5_IJNS4_10UnderscoreESW_SW_EEEEENS4_13SM90_TMA_LOADENS4_14ComposedLayoutINS4_7SwizzleILi3ELi4ELi3EEENS4_18smem_ptr_flag_bitsILi32EEENSS_INS5_IJNSA_ILi8EEESG_EEENS5_IJSG_SB_EEEEEEEvNS4_8identityESZ_S19_vS1A_EENS_8epilogue10collective18CollectiveEpilogueINS1C_23Sm100TmaWarpSpecializedILi4ELi2ELi16ELb1ELb0EEEJSH_NS5_IJNSS_ISE_SB_EENSS_ISG_SB_EEEEEfSI_fSI_NS1C_6fusion15FusionCallbacksIS1G_NS1K_17LinearCombinationIffffLNS_15FloatRoundStyleE2EEESH_S1J_JEEENS4_5SM1004TMEM4LOAD26SM100_TMEM_LOAD_16dp128b8xESZ_S19_NS4_17SM75_U32x4_LDSM_NENS4_14SM90_TMA_STOREES19_NS4_17SM90_U32x4_STSM_NENS4_39AutoVectorizingCopyWithAssumedAlignmentILi128EEEEEEvvEEEEvNT_6ParamsE,@"STO_CUDA_ENTRY STV_DEFAULT"
_ZN7cutlass13device_kernelINS_4gemm6kernel13GemmUniversalIN4cute5tupleIJiiiiEEENS1_10collective13CollectiveMmaINS1_35MainloopSm100TmaUmmaWarpSpecializedILi4ELi2ELi4ENS5_IJNS4_1CILi1EEESB_SB_EEEEENS5_IJNSA_ILi64EEENSA_ILi256EEENSA_ILi32EEEEEEfNS5_IJlSB_lEEEfSI_NS4_8TiledMMAINS4_8MMA_AtomIJNS4_17SM100_MMA_TF32_SSINS_10tfloat32_tESM_fLi64ELi256ELNS4_4UMMA5MajorE0ELSO_0ELNSN_7ScaleInE0ELSP_0EEEEEENS4_6LayoutISC_NS5_IJNSA_ILi0EEEST_ST_EEEEENS5_IJNS4_10UnderscoreESW_SW_EEEEENS4_13SM90_TMA_LOADENS4_14ComposedLayoutINS4_7SwizzleILi3ELi4ELi3EEENS4_18smem_ptr_flag_bitsILi32EEENSS_INS5_IJNSA_ILi8EEESG_EEENS5_IJSG_SB_EEEEEEEvNS4_8identityESZ_S19_vS1A_EENS_8epilogue10collective18CollectiveEpilogueINS1C_23Sm100TmaWarpSpecializedILi4ELi2ELi16ELb1ELb0EEEJSH_NS5_IJNSS_ISE_SB_EENSS_ISG_SB_EEEEEfSI_fSI_NS1C_6fusion15FusionCallbacksIS1G_NS1K_17LinearCombinationIffffLNS_15FloatRoundStyleE2EEESH_S1J_JEEENS4_5SM1004TMEM4LOAD26SM100_TMEM_LOAD_16dp128b8xESZ_S19_NS4_17SM75_U32x4_LDSM_NENS4_14SM90_TMA_STOREES19_NS4_17SM90_U32x4_STSM_NENS4_39AutoVectorizingCopyWithAssumedAlignmentILi128EEEEEEvvEEEEvNT_6ParamsE:
[----:B------:R-:W1:Y:S01]  /*0000*/  LDC R1, c[0x0][0x37c] ;  /* 0x0000df00ff017b82 */ /* 0x000e620000000800 */
[----:B------:R-:W2:Y:S01]  /*0010*/  S2R R76, SR_TID.X ;  /* 0x00000000004c7919 */ /* 0x000ea20000002100 */
[----:B------:R-:W3:Y:S01]  /*0020*/  LDCU.64 UR4, c[0x0][0x890] ;  /* 0x00011200ff0477ac */ /* 0x000ee20008000a00 */
[----:B------:R-:W-:Y:S02]  /*0030*/  PRMT R64, RZ, 0x7610, R64 ;  /* 0x00007610ff407816 */ /* 0x000fe40000000040 */
[----:B------:R-:W-:Y:S01]  /*0040*/  ELECT P5, URZ, PT ;  /* 0x0000000000ff782f */ /* 0x000fe200038a0000 */
[----:B------:R-:W4:Y:S01]  /*0050*/  LDCU.64 UR46, c[0x0][0x358] ;  /* 0x00006b00ff2e77ac */ /* 0x000f220008000a00 */
[----:B---3--:R-:W-:-:S04]  /*0060*/  UISETP.NE.U32.AND UP0, UPT, UR4, URZ, UPT ;  /* 0x000000ff0400728c */ /* 0x008fc8000bf05070 */
[----:B------:R-:W-:Y:S01]  /*0070*/  UISETP.NE.AND.EX UP0, UPT, UR5, URZ, UPT, UP0 ;  /* 0x000000ff0500728c */ /* 0x000fe2000bf05300 */
[----:B--2---:R-:W-:-:S05]  /*0080*/  SHF.R.U32.HI R69, RZ, 0x5, R76 ;  /* 0x00000005ff457819 */ /* 0x004fca000001164c */
[----:B------:R-:W2:Y:S02]  /*0090*/  SHFL.IDX PT, R0, R69, RZ, 0x1f ;  /* 0x00001fff45007589 */ /* 0x000ea400000e0000 */
[----:B--2---:R-:W-:Y:S01]  /*00a0*/  R2UR UR8, R0 ;  /* 0x00000000000872ca */ /* 0x004fe200000e0000 */
[----:B-1--4-:R-:W-:-:S14]  /*00b0*/  BRA.U UP0, `(.L_x_0) ;  /* 0x00000001002c7547 */ /* 0x012fdc000b800000 */
[----:B------:R-:W1:Y:S02]  /*00c0*/  LDCU.64 UR6, c[0x0][0x888] ;  /* 0x00011100ff0677ac */ /* 0x000e640008000a00 */
[----:B-1----:R-:W-:-:S04]  /*00d0*/  UISETP.NE.U32.AND UP0, UPT, UR6, URZ, UPT ;  /* 0x000000ff0600728c */ /* 0x002fc8000bf05070 */
[----:B------:R-:W-:-:S09]  /*00e0*/  UISETP.NE.AND.EX UP0, UPT, UR7, URZ, UPT, UP0 ;  /* 0x000000ff0700728c */ /* 0x000fd2000bf05300 */
[----:B------:R-:W-:Y:S05]  /*00f0*/  BRA.U !UP0, `(.L_x_1) ;  /* 0x0000000108107547 */ /* 0x000fea000b800000 */
[----:B------:R-:W1:Y:S02]  /*0100*/  LDC.64 R2, c[0x0][0x888] ;  /* 0x00022200ff027b82 */ /* 0x000e640000000a00 */
[----:B-1----:R1:W5:Y:S01]  /*0110*/  LDG.E R35, desc[UR46][R2.64] ;  /* 0x0000002e02237981 */ /* 0x002362000c1e1900 */
[----:B------:R-:W-:Y:S01]  /*0120*/  HFMA2 R64, -RZ, RZ, 0, 5.9604644775390625e-08 ;  /* 0x00000001ff407431 */ /* 0x000fe200000001ff */
[----:B------:R-:W-:Y:S05]  /*0130*/  BRA `(.L_x_0) ;  /* 0x00000000000c7947 */ /* 0x000fea0003800000 */
.L_x_1:
[----:B------:R-:W1:Y:S01]  /*0140*/  LDCU UR6, c[0x0][0x880] ;  /* 0x00011000ff0677ac */ /* 0x000e620008000800 */
[----:B------:R-:W-:Y:S01]  /*0150*/  HFMA2 R64, -RZ, RZ, 0, 5.9604644775390625e-08 ;  /* 0x00000001ff407431 */ /* 0x000fe200000001ff */
[----:B-1----:R-:W-:-:S07]  /*0160*/  MOV R35, UR6 ;  /* 0x0000000600237c02 */ /* 0x002fce0008000f00 */
.L_x_0:
[----:B------:R-:W2:Y:S02]  /*0170*/  LDCU.64 UR6, c[0x0][0x8b0] ;  /* 0x00011600ff0677ac */ /* 0x000ea40008000a00 */
[----:B--2---:R-:W-:-:S04]  /*0180*/  UISETP.NE.U32.AND UP0, UPT, UR6, URZ, UPT ;  /* 0x000000ff0600728c */ /* 0x004fc8000bf05070 */
[----:B------:R-:W-:-:S09]  /*0190*/  UISETP.NE.AND.EX UP0, UPT, UR7, URZ, UPT, UP0 ;  /* 0x000000ff0700728c */ /* 0x000fd2000bf05300 */
[----:B------:R-:W-:Y:S05]  /*01a0*/  BRA.U UP0, `(.L_x_2) ;  /* 0x0000000100247547 */ /* 0x000fea000b800000 */
[----:B------:R-:W2:Y:S02]  /*01b0*/  LDCU.64 UR6, c[0x0][0x8a8] ;  /* 0x00011500ff0677ac */ /* 0x000ea40008000a00 */
[----:B--2---:R-:W-:-:S04]  /*01c0*/  UISETP.NE.U32.AND UP0, UPT, UR6, URZ, UPT ;  /* 0x000000ff0600728c */ /* 0x004fc8000bf05070 */
[----:B------:R-:W-:-:S09]  /*01d0*/  UISETP.NE.AND.EX UP0, UPT, UR7, URZ, UPT, UP0 ;  /* 0x000000ff0700728c */ /* 0x000fd2000bf05300 */
[----:B------:R-:W-:Y:S05]  /*01e0*/  BRA.U !UP0, `(.L_x_3) ;  /* 0x00000001080c7547 */ /* 0x000fea000b800000 */
[----:B-1----:R-:W1:Y:S02]  /*01f0*/  LDC.64 R2, c[0x0][0x8a8] ;  /* 0x00022a00ff027b82 */ /* 0x002e640000000a00 */
[----:B-1----:R2:W5:Y:S01]  /*0200*/  LDG.E R33, desc[UR46][R2.64] ;  /* 0x0000002e02217981 */ /* 0x002562000c1e1900 */
[----:B------:R-:W-:Y:S05]  /*0210*/  BRA `(.L_x_2) ;  /* 0x0000000000087947 */ /* 0x000fea0003800000 */
.L_x_3:
[----:B------:R-:W2:Y:S02]  /*0220*/  LDCU UR6, c[0x0][0x8a0] ;  /* 0x00011400ff0677ac */ /* 0x000ea40008000800 */
[----:B--2---:R-:W-:Y:S02]  /*0230*/  MOV R33, UR6 ;  /* 0x0000000600217c02 */ /* 0x004fe40008000f00 */
.L_x_2:
[----:B------:R-:W-:Y:S01]  /*0240*/  IMAD.U32 R0, RZ, RZ, UR8 ;  /* 0x00000008ff007e24 */ /* 0x000fe2000f8e00ff */
[----:B------:R-:W-:Y:S04]  /*0250*/  BSSY.RECONVERGENT B0, `(.L_x_4) ;  /* 0x000000c000007945 */ /* 0x000fe80003800200 */
[C---:B------:R-:W-:Y:S02]  /*0260*/  ISETP.NE.OR P1, PT, R0.reuse, 0x1, !P5 ;  /* 0x000000010000780c */ /* 0x040fe40006f25670 */
[----:B------:R-:W-:-:S11]  /*0270*/  ISETP.NE.OR P0, PT, R0, 0x3, !P5 ;  /* 0x000000030000780c */ /* 0x000fd60006f05670 */
[----:B------:R-:W-:Y:S05]  /*0280*/  @P1 BRA `(.L_x_5) ;  /* 0x0000000000201947 */ /* 0x000fea0003800000 */
[----:B------:R-:W3:Y:S02]  /*0290*/  LDCU.64 UR6, c[0x0][0x348] ;  /* 0x00006900ff0677ac */ /* 0x000ee40008000a00 */
[----:B---3--:R-:W-:Y:S02]  /*02a0*/  UIADD3 UR10, UP1, UPT, UR6, 0x80, URZ ;  /* 0x00000080060a7890 */ /* 0x008fe4000ff3e0ff */
[----:B------:R-:W-:Y:S02]  /*02b0*/  UIADD3 UR6, UP0, UPT, UR6, 0x180, URZ ;  /* 0x0000018006067890 */ /* 0x000fe4000ff1e0ff */
[----:B------:R-:W-:Y:S02]  /*02c0*/  UIADD3.X UR11, UPT, UPT, URZ, UR7, URZ, UP1, !UPT ;  /* 0x00000007ff0b7290 */ /* 0x000fe40008ffe4ff */
[----:B------:R-:W-:-:S07]  /*02d0*/  UIADD3.X UR7, UPT, UPT, URZ, UR7, URZ, UP0, !UPT ;  /* 0x00000007ff077290 */ /* 0x000fce00087fe4ff */
[----:B------:R3:W-:Y:S02]  /*02e0*/  UTMACCTL.PF [UR10] ;  /* 0x000000000a0079b9 */ /* 0x0007e40008040000 */
[----:B------:R3:W-:Y:S02]  /*02f0*/  UTMACCTL.PF [UR6] ;  /* 0x00000000060079b9 */ /* 0x0007e40008040000 */
[----:B---3--:R-:W-:Y:S01]  /*0300*/  NOP ;  /* 0x0000000000007918 */ /* 0x008fe20000000000 */
.L_x_5:
[----:B------:R-:W-:Y:S05]  /*0310*/  BSYNC.RECONVERGENT B0 ;  /* 0x0000000000007941 */ /* 0x000fea0003800200 */
.L_x_4:
[----:B------:R-:W-:Y:S04]  /*0320*/  BSSY.RECONVERGENT B0, `(.L_x_6) ;  /* 0x000000a000007945 */ /* 0x000fe80003800200 */
        /* <DEDUP_REMOVED lines=9> */
.L_x_7:
[----:B------:R-:W-:Y:S05]  /*03c0*/  BSYNC.RECONVERGENT B0 ;  /* 0x0000000000007941 */ /* 0x000fea0003800200 */
.L_x_6:
[----:B------:R-:W3:Y:S01]  /*03d0*/  LDCU.64 UR6, c[0x0][0x888] ;  /* 0x00011100ff0677ac */ /* 0x000ee20008000a00 */
[----:B------:R-:W-:Y:S02]  /*03e0*/  UISETP.EQ.U32.AND UP1, UPT, UR4, URZ, UPT ;  /* 0x000000ff0400728c */ /* 0x000fe4000bf22070 */
[----:B------:R-:W-:Y:S02]  /*03f0*/  UPLOP3.LUT UP2, UPT, UPT, UPT, UPT, 0x80, 0x8 ;  /* 0x000000000008789c */ /* 0x000fe40003f4f070 */
[----:B---3--:R-:W-:-:S04]  /*0400*/  UISETP.NE.U32.AND UP0, UPT, UR6, URZ, UPT ;  /* 0x000000ff0600728c */ /* 0x008fc8000bf05070 */
[----:B------:R-:W-:-:S04]  /*0410*/  UISETP.NE.AND.EX UP0, UPT, UR7, URZ, UPT, UP0 ;  /* 0x000000ff0700728c */ /* 0x000fc8000bf05300 */
[----:B------:R-:W-:-:S04]  /*0420*/  UISETP.EQ.OR.EX UP3, UPT, UR5, URZ, !UP0, UP1 ;  /* 0x000000ff0500728c */ /* 0x000fc8000c762710 */
[----:B------:R-:W-:-:S05]  /*0430*/  UP2UR UR50, UPR, URZ, 0x8 ;  /* 0x00000008ff327883 */ /* 0x000fca0008000000 */
[----:B------:R-:W-:Y:S07]  /*0440*/  BRA.U !UP3, `(.L_x_8) ;  /* 0x000000010b207547 */ /* 0x000fee000b800000 */
[----:B------:R-:W-:Y:S01]  /*0450*/  UISETP.NE.U32.AND UP2, UPT, UR4, URZ, UPT ;  /* 0x000000ff0400728c */ /* 0x000fe2000bf45070 */
[----:B-----5:R-:W-:Y:S01]  /*0460*/  FSETP.NEU.AND P0, PT, R35, RZ, PT ;  /* 0x000000ff2300720b */ /* 0x020fe20003f0d000 */
[----:B------:R-:W-:Y:S02]  /*0470*/  USEL UR4, URZ, 0xffffffff, UP0 ;  /* 0xffffffffff047887 */ /* 0x000fe40008000000 */
[----:B------:R-:W-:-:S10]  /*0480*/  UISETP.NE.AND.EX UP2, UPT, UR5, URZ, UPT, UP2 ;  /* 0x000000ff0500728c */ /* 0x000fd4000bf45320 */
[----:B------:R-:W-:Y:S01]  /*0490*/  VOTEU.ANY UP1, P0 ;  /* 0x0000000000ff7886 */ /* 0x000fe20000020100 */
[----:B------:R-:W-:-:S04]  /*04a0*/  @!UP2 USEL UR4, URZ, 0xffffffff, UP1 ;  /* 0xffffffffff04a887 */ /* 0x000fc80008800000 */
[----:B------:R-:W-:-:S04]  /*04b0*/  ULOP3.LUT UR4, UR4, 0x1, URZ, 0xc0, !UPT ;  /* 0x0000000104047892 */ /* 0x000fc8000f8ec0ff */
[----:B------:R-:W-:-:S11]  /*04c0*/  UISETP.NE.U32.AND UP2, UPT, UR4, 0x1, UPT ;  /* 0x000000010400788c */ /* 0x000fd6000bf45070 */
.L_x_8:
[----:B-12---:R-:W1:Y:S01]  /*04d0*/  SHFL.IDX PT, R2, R69, RZ, 0x1f ;  /* 0x00001fff45027589 */ /* 0x006e6200000e0000 */
[----:B------:R-:W-:-:S04]  /*04e0*/  UISETP.NE.AND UP1, UPT, UR8, 0x2, UPT ;  /* 0x000000020800788c */ /* 0x000fc8000bf25270 */
[----:B------:R-:W-:Y:S01]  /*04f0*/  USEL UR6, URZ, 0x1, UP1 ;  /* 0x00000001ff067887 */ /* 0x000fe20008800000 */
[----:B-1----:R-:W-:-:S13]  /*0500*/  ISETP.NE.AND P0, PT, R2, RZ, PT ;  /* 0x000000ff0200720c */ /* 0x002fda0003f05270 */
[----:B------:R-:W-:Y:S05]  /*0510*/  @P0 BRA `(.L_x_9) ;  /* 0x0000000000480947 */ /* 0x000fea0003800000 */
[----:B------:R-:W1:Y:S01]  /*0520*/  S2UR UR5, SR_CgaCtaId ;  /* 0x00000000000579c3 */ /* 0x000e620000008800 */
[----:B------:R-:W-:Y:S01]  /*0530*/  UMOV UR7, 0x400 ;  /* 0x0000040000077882 */ /* 0x000fe20000000000 */
[----:B------:R-:W-:Y:S01]  /*0540*/  UMOV UR4, 0x1 ;  /* 0x0000000100047882 */ /* 0x000fe20000000000 */
[----:B------:R-:W-:Y:S01]  /*0550*/  ELECT P0, URZ, PT ;  /* 0x0000000000ff782f */ /* 0x000fe20003800000 */
[----:B------:R-:W-:-:S04]  /*0560*/  UIADD3 UR10, UPT, UPT, -UR4, 0x100000, URZ ;  /* 0x00100000040a7890 */ /* 0x000fc8000fffe1ff */
[----:B------:R-:W-:Y:S02]  /*0570*/  USHF.L.U32 UR11, UR10, 0xb, URZ ;  /* 0x0000000b0a0b7899 */ /* 0x000fe400080006ff */
[----:B------:R-:W-:Y:S02]  /*0580*/  USHF.L.U32 UR10, UR10, 0x1, URZ ;  /* 0x000000010a0a7899 */ /* 0x000fe400080006ff */
[----:B-1----:R-:W-:Y:S01]  /*0590*/  ULEA UR5, UR5, UR7, 0x18 ;  /* 0x0000000705057291 */ /* 0x002fe2000f8ec0ff */
[----:B------:R-:W1:Y:S11]  /*05a0*/  FENCE.VIEW.ASYNC.S ;  /* 0x00000000000073c6 */ /* 0x000e760000000000 */
[----:B-1----:R1:W2:Y:S01]  /*05b0*/  SYNCS.EXCH.64 URZ, [UR5], UR10 ;  /* 0x0000000a05ff75b2 */ /* 0x0022a20008000100 */
[----:B------:R1:W3:Y:S01]  /*05c0*/  SYNCS.EXCH.64 URZ, [UR5+0x20], UR10 ;  /* 0x0000200a05ff75b2 */ /* 0x0002e20008000100 */
[----:B------:R1:W4:Y:S01]  /*05d0*/  SYNCS.EXCH.64 URZ, [UR5+0x8], UR10 ;  /* 0x0000080a05ff75b2 */ /* 0x0003220008000100 */
[----:B------:R1:W1:Y:S01]  /*05e0*/  SYNCS.EXCH.64 URZ, [UR5+0x28], UR10 ;  /* 0x0000280a05ff75b2 */ /* 0x0002620008000100 */
[----:B------:R1:W1:Y:S01]  /*05f0*/  SYNCS.EXCH.64 URZ, [UR5+0x10], UR10 ;  /* 0x0000100a05ff75b2 */ /* 0x0002620008000100 */
[----:B------:R1:W1:Y:S01]  /*0600*/  SYNCS.EXCH.64 URZ, [UR5+0x30], UR10 ;  /* 0x0000300a05ff75b2 */ /* 0x0002620008000100 */
[----:B------:R1:W1:Y:S01]  /*0610*/  SYNCS.EXCH.64 URZ, [UR5+0x18], UR10 ;  /* 0x0000180a05ff75b2 */ /* 0x0002620008000100 */
[----:B------:R1:W1:Y:S01]  /*0620*/  SYNCS.EXCH.64 URZ, [UR5+0x38], UR10 ;  /* 0x0000380a05ff75b2 */ /* 0x0002620008000100 */
[----:B------:R-:W-:Y:S01]  /*0630*/  NOP ;  /* 0x0000000000007918 */ /* 0x000fe20000000000 */
.L_x_9:
[----:B------:R-:W2:Y:S01]  /*0640*/  SHFL.IDX PT, R2, R69, RZ, 0x1f ;  /* 0x00001fff45027589 */ /* 0x000ea200000e0000 */
[----:B------:R-:W-:Y:S01]  /*0650*/  NOP ;  /* 0x0000000000007918 */ /* 0x000fe20000000000 */
[----:B--2---:R-:W-:-:S13]  /*0660*/  ISETP.NE.AND P0, PT, R2, 0x1, PT ;  /* 0x000000010200780c */ /* 0x004fda0003f05270 */
[----:B------:R-:W-:Y:S05]  /*0670*/  @P0 BRA `(.L_x_10) ;  /* 0x0000000000580947 */ /* 0x000fea0003800000 */
[----:B------:R-:W2:Y:S01]  /*0680*/  S2UR UR7, SR_CgaCtaId ;  /* 0x00000000000779c3 */ /* 0x000ea20000008800 */
[----:B------:R-:W-:Y:S01]  /*0690*/  UMOV UR9, 0x400 ;  /* 0x0000040000097882 */ /* 0x000fe20000000000 */
[----:B-1----:R-:W-:Y:S01]  /*06a0*/  UMOV UR5, 0x20 ;  /* 0x0000002000057882 */ /* 0x002fe20000000000 */
[----:B------:R-:W-:Y:S01]  /*06b0*/  UMOV UR4, 0x80 ;  /* 0x0000008000047882 */ /* 0x000fe20000000000 */
[----:B------:R-:W-:-:S04]  /*06c0*/  UIADD3 UR10, UPT, UPT, -UR5, 0x100000, URZ ;  /* 0x00100000050a7890 */ /* 0x000fc8000fffe1ff */
[----:B------:R-:W-:Y:S02]  /*06d0*/  USHF.L.U32 UR11, UR10, 0xb, URZ ;  /* 0x0000000b0a0b7899 */ /* 0x000fe400080006ff */
[----:B------:R-:W-:Y:S02]  /*06e0*/  USHF.L.U32 UR10, UR10, 0x1, URZ ;  /* 0x000000010a0a7899 */ /* 0x000fe400080006ff */
[----:B------:R-:W-:-:S04]  /*06f0*/  UIADD3 UR4, UPT, UPT, -UR4, 0x100000, URZ ;  /* 0x0010000004047890 */ /* 0x000fc8000fffe1ff */
[----:B------:R-:W-:Y:S02]  /*0700*/  USHF.L.U32 UR5, UR4, 0xb, URZ ;  /* 0x0000000b04057899 */ /* 0x000fe400080006ff */
[----:B------:R-:W-:Y:S01]  /*0710*/  USHF.L.U32 UR4, UR4, 0x1, URZ ;  /* 0x0000000104047899 */ /* 0x000fe200080006ff */
[----:B------:R-:W-:Y:S01]  /*0720*/  ELECT P0, URZ, PT ;  /* 0x0000000000ff782f */ /* 0x000fe20003800000 */
[----:B--2---:R-:W-:Y:S01]  /*0730*/  ULEA UR7, UR7, UR9, 0x18 ;  /* 0x0000000907077291 */ /* 0x004fe2000f8ec0ff */
[----:B------:R-:W1:Y:S11]  /*0740*/  FENCE.VIEW.ASYNC.S ;  /* 0x00000000000073c6 */ /* 0x000e760000000000 */
[----:B-1----:R2:W1:Y:S01]  /*0750*/  SYNCS.EXCH.64 URZ, [UR7+0x40], UR10 ;  /* 0x0000400a07ff75b2 */ /* 0x0024620008000100 */
[----:B------:R2:W1:Y:S01]  /*0760*/  SYNCS.EXCH.64 URZ, [UR7+0x60], UR4 ;  /* 0x0000600407ff75b2 */ /* 0x0004620008000100 */
[----:B------:R2:W1:Y:S01]  /*0770*/  SYNCS.EXCH.64 URZ, [UR7+0x48], UR10 ;  /* 0x0000480a07ff75b2 */ /* 0x0004620008000100 */
[----:B------:R2:W1:Y:S01]  /*0780*/  SYNCS.EXCH.64 URZ, [UR7+0x68], UR4 ;  /* 0x0000680407ff75b2 */ /* 0x0004620008000100 */
[----:B------:R2:W1:Y:S01]  /*0790*/  SYNCS.EXCH.64 URZ, [UR7+0x50], UR10 ;  /* 0x0000500a07ff75b2 */ /* 0x0004620008000100 */
[----:B------:R2:W1:Y:S01]  /*07a0*/  SYNCS.EXCH.64 URZ, [UR7+0x70], UR4 ;  /* 0x0000700407ff75b2 */ /* 0x0004620008000100 */
[----:B------:R2:W1:Y:S01]  /*07b0*/  SYNCS.EXCH.64 URZ, [UR7+0x58], UR10 ;  /* 0x0000580a07ff75b2 */ /* 0x0004620008000100 */
[----:B------:R2:W1:Y:S02]  /*07c0*/  SYNCS.EXCH.64 URZ, [UR7+0x78], UR4 ;  /* 0x0000780407ff75b2 */ /* 0x0004640008000100 */
[----:B--2---:R-:W-:Y:S01]  /*07d0*/  NOP ;  /* 0x0000000000007918 */ /* 0x004fe20000000000 */
.L_x_10:
[----:B------:R-:W2:Y:S01]  /*07e0*/  SHFL.IDX PT, R2, R69, RZ, 0x1f ;  /* 0x00001fff45027589 */ /* 0x000ea200000e0000 */
[----:B------:R-:W-:Y:S01]  /*07f0*/  NOP ;  /* 0x0000000000007918 */ /* 0x000fe20000000000 */
[----:B--2---:R-:W-:-:S13]  /*0800*/  ISETP.NE.AND P0, PT, R2, 0x3, PT ;  /* 0x000000030200780c */ /* 0x004fda0003f05270 */
[----:B------:R-:W-:Y:S05]  /*0810*/  @P0 BRA `(.L_x_11) ;  /* 0x0000000000300947 */ /* 0x000fea0003800000 */
[----:B-1----:R-:W1:Y:S01]  /*0820*/  S2UR UR5, SR_CgaCtaId ;  /* 0x00000000000579c3 */ /* 0x002e620000008800 */
        /* <DEDUP_REMOVED lines=8> */
[----:B-1----:R2:W1:Y:S01]  /*08b0*/  SYNCS.EXCH.64 URZ, [UR5+0x80], UR10 ;  /* 0x0000800a05ff75b2 */ /* 0x0024620008000100 */
[----:B------:R2:W1:Y:S02]  /*08c0*/  SYNCS.EXCH.64 URZ, [UR5+0x88], UR10 ;  /* 0x0000880a05ff75b2 */ /* 0x0004640008000100 */
[----:B--2---:R-:W-:Y:S01]  /*08d0*/  NOP ;  /* 0x0000000000007918 */ /* 0x004fe20000000000 */
.L_x_11:
[----:B------:R-:W2:Y:S01]  /*08e0*/  SHFL.IDX PT, R2, R69, RZ, 0x1f ;  /* 0x00001fff45027589 */ /* 0x000ea200000e0000 */
[----:B------:R-:W-:Y:S01]  /*08f0*/  NOP ;  /* 0x0000000000007918 */ /* 0x000fe20000000000 */
[----:B--2---:R-:W-:-:S13]  /*0900*/  ISETP.NE.AND P0, PT, R2, 0x4, PT ;  /* 0x000000040200780c */ /* 0x004fda0003f05270 */
[----:B------:R-:W-:Y:S05]  /*0910*/  @P0 BRA `(.L_x_12) ;  /* 0x00000000004c0947 */ /* 0x000fea0003800000 */
[----:B-1----:R-:W1:Y:S01]  /*0920*/  S2UR UR5, SR_CgaCtaId ;  /* 0x00000000000579c3 */ /* 0x002e620000008800 */
[----:B------:R-:W-:Y:S01]  /*0930*/  UMOV UR9, 0x100 ;  /* 0x0000010000097882 */ /* 0x000fe20000000000 */
[----:B------:R-:W-:Y:S01]  /*0940*/  UMOV UR7, 0x400 ;  /* 0x0000040000077882 */ /* 0x000fe20000000000 */
[----:B------:R-:W-:Y:S01]  /*0950*/  USEL UR9, UR9, 0xe0, UP2 ;  /* 0x000000e009097887 */ /* 0x000fe20009000000 */
[----:B------:R-:W-:Y:S01]  /*0960*/  UMOV UR4, 0x1 ;  /* 0x0000000100047882 */ /* 0x000fe20000000000 */
[----:B------:R-:W-:Y:S01]  /*0970*/  ELECT P0, URZ, PT ;  /* 0x0000000000ff782f */ /* 0x000fe20003800000 */
[----:B------:R-:W-:-:S04]  /*0980*/  UIADD3 UR10, UPT, UPT, -UR4, 0x100000, URZ ;  /* 0x00100000040a7890 */ /* 0x000fc8000fffe1ff */
[----:B------:R-:W-:Y:S02]  /*0990*/  USHF.L.U32 UR11, UR10, 0xb, URZ ;  /* 0x0000000b0a0b7899 */ /* 0x000fe400080006ff */
[----:B------:R-:W-:Y:S02]  /*09a0*/  USHF.L.U32 UR10, UR10, 0x1, URZ ;  /* 0x000000010a0a7899 */ /* 0x000fe400080006ff */
[----:B------:R-:W-:-:S04]  /*09b0*/  UIADD3 UR12, UPT, UPT, -UR9, 0x100000, URZ ;  /* 0x00100000090c7890 */ /* 0x000fc8000fffe1ff */
[----:B------:R-:W-:Y:S02]  /*09c0*/  USHF.L.U32 UR13, UR12, 0xb, URZ ;  /* 0x0000000b0c0d7899 */ /* 0x000fe400080006ff */
[----:B------:R-:W-:Y:S02]  /*09d0*/  USHF.L.U32 UR12, UR12, 0x1, URZ ;  /* 0x000000010c0c7899 */ /* 0x000fe400080006ff */
[----:B-1----:R-:W-:Y:S01]  /*09e0*/  ULEA UR5, UR5, UR7, 0x18 ;  /* 0x0000000705057291 */ /* 0x002fe2000f8ec0ff */
[----:B------:R-:W1:Y:S11]  /*09f0*/  FENCE.VIEW.ASYNC.S ;  /* 0x00000000000073c6 */ /* 0x000e760000000000 */
[----:B-1----:R2:W1:Y:S01]  /*0a00*/  SYNCS.EXCH.64 URZ, [UR5+0x90], UR10 ;  /* 0x0000900a05ff75b2 */ /* 0x0024620008000100 */
[----:B------:R2:W1:Y:S01]  /*0a10*/  SYNCS.EXCH.64 URZ, [UR5+0xa0], UR12 ;  /* 0x0000a00c05ff75b2 */ /* 0x0004620008000100 */
[----:B------:R2:W1:Y:S01]  /*0a20*/  SYNCS.EXCH.64 URZ, [UR5+0x98], UR10 ;  /* 0x0000980a05ff75b2 */ /* 0x0004620008000100 */
[----:B------:R2:W1:Y:S02]  /*0a30*/  SYNCS.EXCH.64 URZ, [UR5+0xa8], UR12 ;  /* 0x0000a80c05ff75b2 */ /* 0x0004640008000100 */
[----:B--2---:R-:W-:Y:S01]  /*0a40*/  NOP ;  /* 0x0000000000007918 */ /* 0x004fe20000000000 */
.L_x_12:
        /* <DEDUP_REMOVED lines=26> */
.L_x_13:
        /* <DEDUP_REMOVED lines=18> */
.L_x_14:
[----:B-1----:R-:W1:Y:S01]  /*0d10*/  S2UR UR5, SR_CTAID.X ;  /* 0x00000000000579c3 */ /* 0x002e620000002500 */
[----:B------:R-:W-:-:S05]  /*0d20*/  CS2R.32 R63, SR_CgaSize ;  /* 0x00000000003f7805 */ /* 0x000fca0000008a00 */
[----:B------:R-:W-:-:S05]  /*0d30*/  IMAD R63, R63, -0xa0, RZ ;  /* 0xffffff603f3f7824 */ /* 0x000fca00078e02ff */
[----:B------:R-:W-:-:S14]  /*0d40*/  R2UR UR9, R63 ;  /* 0x000000003f0972ca */ /* 0x000fdc00000e0000 */
[----:B------:R-:W2:Y:S01]  /*0d50*/  LDCU UR9, c[0x0][UR9+0x2b0] ;  /* 0x00005600090977ac */ /* 0x000ea20008000800 */
[----:B------:R-:W-:Y:S01]  /*0d60*/  NOP ;  /* 0x0000000000007918 */ /* 0x000fe20000000000 */
[----:B------:R-:W-:-:S05]  /*0d70*/  CS2R.32 R63, SR_CgaSize ;  /* 0x00000000003f7805 */ /* 0x000fca0000008a00 */
[----:B------:R-:W-:-:S05]  /*0d80*/  IMAD R63, R63, -0xa0, RZ ;  /* 0xffffff603f3f7824 */ /* 0x000fca00078e02ff */
[----:B------:R-:W-:-:S14]  /*0d90*/  R2UR UR7, R63 ;  /* 0x000000003f0772ca */ /* 0x000fdc00000e0000 */
[----:B------:R-:W3:Y:S01]  /*0da0*/  LDCU UR7, c[0x0][UR7+0x2b4] ;  /* 0x00005680070777ac */ /* 0x000ee20008000800 */
[----:B------:R-:W4:Y:S08]  /*0db0*/  S2UR UR4, SR_CTAID.Y ;  /* 0x00000000000479c3 */ /* 0x000f300000002600 */
[----:B------:R-:W3:Y:S01]  /*0dc0*/  LDC R10, c[0x0][0xb24] ;  /* 0x0002c900ff0a7b82 */ /* 0x000ee20000000800 */
[----:B-1----:R-:W-:-:S02]  /*0dd0*/  I2FP.F32.U32 R63, UR5 ;  /* 0x00000005003f7c45 */ /* 0x002fc40008201000 */
[----:B------:R-:W-:-:S05]  /*0de0*/  CS2R.32 R3, SR_CgaSize ;  /* 0x0000000000037805 */ /* 0x000fca0000008a00 */
[----:B------:R-:W-:-:S06]  /*0df0*/  IMAD R3, R3, -0xa0, RZ ;  /* 0xffffff6003037824 */ /* 0x000fcc00078e02ff */
[----:B------:R-:W1:Y:S01]  /*0e00*/  LDC R3, c[0x0][R3+0x2a0] ;  /* 0x0000a80003037b82 */ /* 0x000e620000000800 */
[----:B------:R-:W-:Y:S01]  /*0e10*/  MOV R15, UR5 ;  /* 0x00000005000f7c02 */ /* 0x000fe20008000f00 */
[----:B--2---:R-:W-:Y:S01]  /*0e20*/  FMUL R63, R63, UR9 ;  /* 0x000000093f3f7c20 */ /* 0x004fe20008400000 */
[----:B----4-:R-:W-:Y:S02]  /*0e30*/  I2FP.F32.U32 R62, UR4 ;  /* 0x00000004003e7c45 */ /* 0x010fe40008201000 */
[----:B------:R-:W-:-:S05]  /*0e40*/  CS2R.32 R2, SR_CgaSize ;  /* 0x0000000000027805 */ /* 0x000fca0000008a00 */
[----:B------:R-:W-:-:S06]  /*0e50*/  IMAD R2, R2, -0xa0, RZ ;  /* 0xffffff6002027824 */ /* 0x000fcc00078e02ff */
[----:B------:R-:W2:Y:S01]  /*0e60*/  LDC R2, c[0x0][R2+0x2a4] ;  /* 0x0000a90002027b82 */ /* 0x000ea20000000800 */
[----:B------:R-:W-:Y:S01]  /*0e70*/  MOV R14, UR4 ;  /* 0x00000004000e7c02 */ /* 0x000fe20008000f00 */
[----:B------:R-:W4:Y:S01]  /*0e80*/  F2I.U32.TRUNC.NTZ R63, R63 ;  /* 0x0000003f003f7305 */ /* 0x000f22000020f000 */
[----:B---3--:R-:W-:-:S05]  /*0e90*/  FMUL R62, R62, UR7 ;  /* 0x000000073e3e7c20 */ /* 0x008fca0008400000 */
[----:B------:R-:W-:Y:S01]  /*0ea0*/  BAR.SYNC.DEFER_BLOCKING 0x0 ;  /* 0x0000000000007b1d */ /* 0x000fe20000010000 */
[----:B------:R-:W-:-:S05]  /*0eb0*/  ISETP.GE.AND P0, PT, R10, 0x1, PT ;  /* 0x000000010a00780c */ /* 0x000fca0003f06270 */
[----:B------:R-:W3:Y:S02]  /*0ec0*/  F2I.U32.TRUNC.NTZ R62, R62 ;  /* 0x0000003e003e7305 */ /* 0x000ee4000020f000 */
[----:B------:R-:W2:Y:S01]  /*0ed0*/  S2UR UR36, SR_CTAID.Z ;  /* 0x00000000002479c3 */ /* 0x000ea20000002700 */
[----:B----4-:R-:W-:-:S05]  /*0ee0*/  IADD3 R63, PT, PT, -R63, RZ, RZ ;  /* 0x000000ff3f3f7210 */ /* 0x010fca0007ffe1ff */
[----:B-1----:R-:W-:Y:S01]  /*0ef0*/  IMAD R63, R3, R63, UR5 ;  /* 0x00000005033f7e24 */ /* 0x002fe2000f8e023f */
[----:B---3--:R-:W-:-:S05]  /*0f00*/  IADD3 R62, PT, PT, -R62, RZ, RZ ;  /* 0x000000ff3e3e7210 */ /* 0x008fca0007ffe1ff */
[----:B--2---:R-:W-:Y:S01]  /*0f10*/  IMAD R62, R2, R62, UR4 ;  /* 0x00000004023e7e24 */ /* 0x004fe2000f8e023e */
[----:B------:R-:W-:Y:S06]  /*0f20*/  @!P0 BRA `(.L_x_15) ;  /* 0x0000000000b88947 */ /* 0x000fec0003800000 */
[----:B------:R-:W1:Y:S01]  /*0f30*/  LDC.64 R4, c[0x0][0xb18] ;  /* 0x0002c600ff047b82 */ /* 0x000e620000000a00 */
[----:B------:R-:W-:-:S07]  /*0f40*/  ISETP.NE.AND P0, PT, R10, 0x1, PT ;  /* 0x000000010a00780c */ /* 0x000fce0003f05270 */
[----:B------:R-:W2:Y:S08]  /*0f50*/  LDC R9, c[0x0][0xb0c] ;  /* 0x0002c300ff097b82 */ /* 0x000eb00000000800 */
[----:B------:R-:W3:Y:S08]  /*0f60*/  LDC R12, c[0x0][0x370] ;  /* 0x0000dc00ff0c7b82 */ /* 0x000ef00000000800 */
[----:B------:R-:W4:Y:S01]  /*0f70*/  LDC R11, c[0x0][0x374] ;  /* 0x0000dd00ff0b7b82 */ /* 0x000f220000000800 */
[----:B-1----:R-:W-:-:S07]  /*0f80*/  ISETP.NE.AND P1, PT, R4, 0x1, PT ;  /* 0x000000010400780c */ /* 0x002fce0003f25270 */
[----:B------:R-:W3:Y:S01]  /*0f90*/  LDC.64 R6, c[0x0][0xb10] ;  /* 0x0002c400ff067b82 */ /* 0x000ee20000000a00 */
[----:B--2---:R-:W-:-:S07]  /*0fa0*/  ISETP.NE.AND P2, PT, R9, 0x1, PT ;  /* 0x000000010900780c */ /* 0x004fce0003f45270 */
[----:B------:R-:W1:Y:S08]  /*0fb0*/  LDC R8, c[0x0][0xb20] ;  /* 0x0002c800ff087b82 */ /* 0x000e700000000800 */
[----:B------:R-:W2:Y:S01]  /*0fc0*/  LDC.64 R2, c[0x0][0xb28] ;  /* 0x0002ca00ff027b82 */ /* 0x000ea20000000a00 */
[----:B----4-:R-:W-:-:S04]  /*0fd0*/  IMAD.HI.U32 R13, R11, R5, RZ ;  /* 0x000000050b0d7227 */ /* 0x010fc800078e00ff */
[----:B------:R-:W-:-:S04]  /*0fe0*/  IMAD.HI.U32 R5, R14, R5, RZ ;  /* 0x000000050e057227 */ /* 0x000fc800078e00ff */
[----:B---3--:R-:W-:-:S05]  /*0ff0*/  IMAD.HI.U32 R16, R12, R6, RZ ;  /* 0x000000060c107227 */ /* 0x008fca00078e00ff */
[-C--:B------:R-:W-:Y:S01]  /*1000*/  @P2 SHF.R.U32.HI R12, RZ, R7.reuse, R16 ;  /* 0x00000007ff0c2219 */ /* 0x080fe20000011610 */
[----:B------:R-:W-:Y:S01]  /*1010*/  IMAD.HI.U32 R16, R15, R6, RZ ;  /* 0x000000060f107227 */ /* 0x000fe200078e00ff */
[-C--:B-1----:R-:W-:Y:S02]  /*1020*/  @P1 SHF.R.U32.HI R11, RZ, R8.reuse, R13 ;  /* 0x00000008ff0b1219 */ /* 0x082fe4000001160d */
[----:B------:R-:W-:Y:S02]  /*1030*/  SHF.R.U32.HI R5, RZ, R8, R5 ;  /* 0x00000008ff057219 */ /* 0x000fe40000011605 */
[----:B------:R-:W-:Y:S02]  /*1040*/  SHF.R.U32.HI R16, RZ, R7, R16 ;  /* 0x00000007ff107219 */ /* 0x000fe40000011610 */
[----:B------:R-:W-:Y:S01]  /*1050*/  SEL R5, R14, R5, !P1 ;  /* 0x000000050e057207 */ /* 0x000fe20004800000 */
[----:B--2---:R-:W-:Y:S01]  /*1060*/  IMAD.HI.U32 R13, R11, R2, RZ ;  /* 0x000000020b0d7227 */ /* 0x004fe200078e00ff */
[----:B------:R-:W-:-:S03]  /*1070*/  SEL R16, R15, R16, !P2 ;  /* 0x000000100f107207 */ /* 0x000fc60005000000 */
[----:B------:R-:W-:Y:S01]  /*1080*/  IMAD.HI.U32 R6, R12, R2, RZ ;  /* 0x000000020c067227 */ /* 0x000fe200078e00ff */
[----:B------:R-:W-:-:S04]  /*1090*/  @P0 SHF.R.U32.HI R11, RZ, R3, R13 ;  /* 0x00000003ff0b0219 */ /* 0x000fc8000001160d */
[----:B------:R-:W-:Y:S01]  /*10a0*/  @P0 SHF.R.U32.HI R12, RZ, R3, R6 ;  /* 0x00000003ff0c0219 */ /* 0x000fe20000011606 */
[----:B------:R-:W-:-:S04]  /*10b0*/  IMAD R11, R11, R10, RZ ;  /* 0x0000000a0b0b7224 */ /* 0x000fc800078e02ff */
[----:B------:R-:W-:Y:S01]  /*10c0*/  IMAD R6, R12, R10, RZ ;  /* 0x0000000a0c067224 */ /* 0x000fe200078e02ff */
[----:B------:R-:W-:-:S04]  /*10d0*/  ISETP.GE.AND P1, PT, R5, R11, PT ;  /* 0x0000000b0500720c */ /* 0x000fc80003f26270 */
[----:B------:R-:W-:Y:S01]  /*10e0*/  ISETP.GE.OR P1, PT, R16, R6, P1 ;  /* 0x000000061000720c */ /* 0x000fe20000f26670 */
[----:B------:R-:W-:-:S05]  /*10f0*/  IMAD.HI.U32 R6, R5, R2, RZ ;  /* 0x0000000205067227 */ /* 0x000fca00078e00ff */
[----:B------:R-:W-:-:S04]  /*1100*/  SHF.R.U32.HI R6, RZ, R3, R6 ;  /* 0x00000003ff067219 */ /* 0x000fc80000011606 */
[----:B------:R-:W-:-:S03]  /*1110*/  SEL R6, R5, R6, !P0 ;  /* 0x0000000605067207 */ /* 0x000fc60004000000 */
[----:B------:R-:W-:Y:S01]  /*1120*/  @!P1 IMAD.HI.U32 R7, R16, R2, RZ ;  /* 0x0000000210079227 */ /* 0x000fe200078e00ff */
[----:B------:R-:W-:-:S04]  /*1130*/  IADD3 R2, PT, PT, -R6, RZ, RZ ;  /* 0x000000ff06027210 */ /* 0x000fc80007ffe1ff */
[----:B------:R-:W-:Y:S01]  /*1140*/  @!P1 SHF.R.U32.HI R3, RZ, R3, R7 ;  /* 0x00000003ff039219 */ /* 0x000fe20000011607 */
[----:B------:R-:W-:Y:S01]  /*1150*/  IMAD R2, R10, R2, R5 ;  /* 0x000000020a027224 */ /* 0x000fe200078e0205 */
[----:B------:R-:W-:Y:S02]  /*1160*/  IADD3 R7, PT, PT, -R5, RZ, RZ ;  /* 0x000000ff05077210 */ /* 0x000fe40007ffe1ff */
[----:B------:R-:W-:-:S03]  /*1170*/  @!P1 SEL R3, R16, R3, !P0 ;  /* 0x0000000310039207 */ /* 0x000fc60004000000 */
[----:B------:R-:W-:Y:S02]  /*1180*/  IMAD R7, R4, R7, R14 ;  /* 0x0000000704077224 */ /* 0x000fe400078e020e */
[--C-:B------:R-:W-:Y:S02]  /*1190*/  @!P1 IMAD.IADD R6, R6, 0x1, -R3.reuse ;  /* 0x0000000106069824 */ /* 0x100fe400078e0a03 */
[----:B------:R-:W-:Y:S01]  /*11a0*/  @!P1 IMAD R3, R2, R12, R3 ;  /* 0x0000000c02039224 */ /* 0x000fe200078e0203 */
[----:B------:R-:W-:Y:S01]  /*11b0*/  IADD3 R2, PT, PT, -R16, RZ, RZ ;  /* 0x000000ff10027210 */ /* 0x000fe20007ffe1ff */
[----:B------:R-:W-:Y:S02]  /*11c0*/  @!P1 IMAD R5, R6, R10, R16 ;  /* 0x0000000a06059224 */ /* 0x000fe400078e0210 */
[----:B------:R-:W-:Y:S02]  /*11d0*/  @!P1 IMAD.MOV.U32 R16, RZ, RZ, R3 ;  /* 0x000000ffff109224 */ /* 0x000fe400078e0003 */
[----:B------:R-:W-:-:S02]  /*11e0*/  IMAD R2, R9, R2, R15 ;  /* 0x0000000209027224 */ /* 0x000fc400078e020f */
[----:B------:R-:W-:Y:S02]  /*11f0*/  IMAD R14, R5, R4, R7 ;  /* 0x00000004050e7224 */ /* 0x000fe400078e0207 */
[----:B------:R-:W-:Y:S02]  /*1200*/  IMAD R15, R16, R9, R2 ;  /* 0x00000009100f7224 */ /* 0x000fe400078e0202 */
.L_x_15:
[----:B------:R-:W1:Y:S01]  /*1210*/  LDCU UR4, c[0x0][0xb30] ;  /* 0x00016600ff0477ac */ /* 0x000e620008000800 */
[----:B------:R-:W2:Y:S08]  /*1220*/  S2UR UR37, SR_CgaCtaId ;  /* 0x00000000002579c3 */ /* 0x000eb00000008800 */
[----:B------:R-:W3:Y:S01]  /*1230*/  LDC R26, c[0x0][0xb24] ;  /* 0x0002c900ff1a7b82 */ /* 0x000ee20000000800 */
[----:B-1----:R-:W-:-:S09]  /*1240*/  UISETP.NE.AND UP1, UPT, UR4, 0x1, UPT ;  /* 0x000000010400788c */ /* 0x002fd2000bf25270 */
[----:B--2---:R-:W-:Y:S05]  /*1250*/  BRA.U UP1, `(.L_x_16) ;  /* 0x0000000101407547 */ /* 0x004fea000b800000 */
[----:B------:R-:W1:Y:S08]  /*1260*/  LDC.64 R4, c[0x0][0xb10] ;  /* 0x0002c400ff047b82 */ /* 0x000e700000000a00 */
[----:B------:R-:W2:Y:S08]  /*1270*/  LDC.64 R2, c[0x0][0xb18] ;  /* 0x0002c600ff027b82 */ /* 0x000eb00000000a00 */
[----:B------:R-:W4:Y:S08]  /*1280*/  LDC R6, c[0x0][0xb20] ;  /* 0x0002c800ff067b82 */ /* 0x000f300000000800 */
[----:B------:R-:W3:Y:S01]  /*1290*/  LDC R7, c[0x0][0xb0c] ;  /* 0x0002c300ff077b82 */ /* 0x000ee20000000800 */
[----:B-1----:R-:W-:-:S05]  /*12a0*/  IMAD.HI.U32 R4, R15, R4, RZ ;  /* 0x000000040f047227 */ /* 0x002fca00078e00ff */
[----:B------:R-:W-:Y:S01]  /*12b0*/  SHF.R.U32.HI R4, RZ, R5, R4 ;  /* 0x00000005ff047219 */ /* 0x000fe20000011604 */
[----:B--2---:R-:W-:Y:S01]  /*12c0*/  IMAD.HI.U32 R3, R14, R3, RZ ;  /* 0x000000030e037227 */ /* 0x004fe200078e00ff */
[----:B------:R-:W-:-:S04]  /*12d0*/  ISETP.NE.AND P0, PT, R2, 0x1, PT ;  /* 0x000000010200780c */ /* 0x000fc80003f05270 */
[----:B----4-:R-:W-:-:S04]  /*12e0*/  SHF.R.U32.HI R3, RZ, R6, R3 ;  /* 0x00000006ff037219 */ /* 0x010fc80000011603 */
[----:B------:R-:W-:Y:S02]  /*12f0*/  SEL R3, R14, R3, !P0 ;  /* 0x000000030e037207 */ /* 0x000fe40004000000 */
[----:B---3--:R-:W-:-:S04]  /*1300*/  ISETP.NE.AND P1, PT, R7, 0x1, PT ;  /* 0x000000010700780c */ /* 0x008fc80003f25270 */
[----:B------:R-:W-:-:S05]  /*1310*/  SEL R4, R15, R4, !P1 ;  /* 0x000000040f047207 */ /* 0x000fca0004800000 */
[----:B------:R-:W-:Y:S02]  /*1320*/  IMAD.IADD R5, R3, 0x1, -R4 ;  /* 0x0000000103057824 */ /* 0x000fe400078e0a04 */
[----:B------:R-:W-:Y:S02]  /*1330*/  IMAD.IADD R3, R4, 0x1, -R3 ;  /* 0x0000000104037824 */ /* 0x000fe400078e0a03 */
[----:B------:R-:W-:Y:S02]  /*1340*/  IMAD R15, R5, R7, R15 ;  /* 0x00000007050f7224 */ /* 0x000fe400078e020f */
[----:B------:R-:W-:-:S07]  /*1350*/  IMAD R14, R3, R2, R14 ;  /* 0x00000002030e7224 */ /* 0x000fce00078e020e */
.L_x_16:
[----:B------:R-:W-:Y:S01]  /*1360*/  BAR.SYNC.DEFER_BLOCKING 0x0 ;  /* 0x0000000000007b1d */ /* 0x000fe20000010000 */
[----:B------:R-:W-:Y:S01]  /*1370*/  UISETP.NE.AND UP1, UPT, UR8, 0x2, UPT ;  /* 0x000000020800788c */ /* 0x000fe2000bf25270 */
[----:B------:R-:W-:Y:S02]  /*1380*/  ISETP.NE.OR P5, PT, R0, 0x2, !P5 ;  /* 0x000000020000780c */ /* 0x000fe40006fa5670 */
[----:B------:R-:W-:-:S06]  /*1390*/  LOP3.LUT R2, R76, 0x1f, RZ, 0xc0, !PT ;  /* 0x0000001f4c027812 */ /* 0x000fcc00078ec0ff */
[----:B------:R-:W-:Y:S05]  /*13a0*/  BRA.U UP1, `(.L_x_17) ;  /* 0x00000011015c7547 */ /* 0x000fea000b800000 */
[----:B------:R-:W1:Y:S01]  /*13b0*/  LDCU UR13, c[0x0][0x38c] ;  /* 0x00007180ff0d77ac */ /* 0x000e620008000800 */
[----:B------:R-:W2:Y:S01]  /*13c0*/  LDC R8, c[0x0][0x370] ;  /* 0x0000dc00ff087b82 */ /* 0x000ea20000000800 */
[----:B------:R-:W-:Y:S01]  /*13d0*/  PLOP3.LUT P1, PT, PT, PT, UP2, 0x80, 0x8 ;  /* 0x000000000008781c */ /* 0x000fe20003f2f028 */
[----:B------:R-:W-:Y:S01]  /*13e0*/  IMAD.MOV.U32 R17, RZ, RZ, 0x1 ;  /* 0x00000001ff117424 */ /* 0x000fe200078e00ff */
[----:B------:R-:W-:Y:S01]  /*13f0*/  ISETP.EQ.OR P4, PT, R2, RZ, P5 ;  /* 0x000000ff0200720c */ /* 0x000fe20002f82670 */
[----:B------:R-:W-:Y:S01]  /*1400*/  IMAD.MOV.U32 R16, RZ, RZ, RZ ;  /* 0x000000ffff107224 */ /* 0x000fe200078e00ff */
[----:B------:R-:W-:Y:S02]  /*1410*/  PLOP3.LUT P1, PT, P1, PT, PT, 0x8, 0x80 ;  /* 0x000000000080781c */ /* 0x000fe40000f2e170 */
[----:B------:R-:W-:Y:S01]  /*1420*/  CS2R R12, SRZ ;  /* 0x00000000000c7805 */ /* 0x000fe2000001ff00 */
[----:B------:R-:W-:Y:S01]  /*1430*/  IMAD.MOV.U32 R11, RZ, RZ, 0x1 ;  /* 0x00000001ff0b7424 */ /* 0x000fe200078e00ff */
[----:B------:R-:W4:Y:S01]  /*1440*/  LDC R0, c[0x0][0x374] ;  /* 0x0000dd00ff007b82 */ /* 0x000f220000000800 */
[----:B------:R-:W2:Y:S01]  /*1450*/  LDCU.64 UR22, c[0x0][0x348] ;  /* 0x00006900ff1677ac */ /* 0x000ea20008000a00 */
[----:B------:R-:W-:Y:S01]  /*1460*/  UMOV UR6, URZ ;  /* 0x000000ff00067c82 */ /* 0x000fe20008000000 */
[----:B-1----:R-:W-:-:S04]  /*1470*/  UIADD3 UR5, UPT, UPT, UR13, 0x1f, URZ ;  /* 0x0000001f0d057890 */ /* 0x002fc8000fffe0ff */
[----:B------:R-:W-:-:S04]  /*1480*/  USHF.R.S32.HI UR4, URZ, 0x1f, UR5 ;  /* 0x0000001fff047899 */ /* 0x000fc80008011405 */
[----:B------:R-:W-:-:S04]  /*1490*/  ULEA.HI UR4, UR4, UR5, URZ, 0x5 ;  /* 0x0000000504047291 */ /* 0x000fc8000f8f28ff */
[----:B------:R-:W-:Y:S02]  /*14a0*/  USHF.R.S32.HI UR15, URZ, 0x5, UR4 ;  /* 0x00000005ff0f7899 */ /* 0x000fe40008011404 */
[----:B------:R-:W-:Y:S02]  /*14b0*/  UIADD3 UR4, UPT, UPT, UR13, -0x1, URZ ;  /* 0xffffffff0d047890 */ /* 0x000fe4000fffe0ff */
[----:B------:R-:W-:Y:S02]  /*14c0*/  UISETP.LT.U32.AND UP0, UPT, UR15, 0x4, UPT ;  /* 0x000000040f00788c */ /* 0x000fe4000bf01070 */
[----:B------:R-:W-:Y:S02]  /*14d0*/  UISETP.GE.U32.AND UP1, UPT, UR4, -0x3f, UPT ;  /* 0xffffffc10400788c */ /* 0x000fe4000bf26070 */
[----:B------:R-:W-:Y:S02]  /*14e0*/  USEL UR14, UR15, 0x4, UP0 ;  /* 0x000000040f0e7887 */ /* 0x000fe40008000000 */
[----:B------:R-:W-:-:S02]  /*14f0*/  UIADD3 UR13, UPT, UPT, UR13, 0x3e, URZ ;  /* 0x0000003e0d0d7890 */ /* 0x000fc4000fffe0ff */
[----:B------:R-:W-:Y:S02]  /*1500*/  UIADD3 UR5, UPT, UPT, UR14, -0x1, URZ ;  /* 0xffffffff0e057890 */ /* 0x000fe4000fffe0ff */
[----:B------:R-:W-:-:S03]  /*1510*/  UIADD3 UR7, UPT, UPT, UR15, -UR14, URZ ;  /* 0x8000000e0f077290 */ /* 0x000fc6000fffe0ff */
[----:B------:R-:W-:-:S04]  /*1520*/  @UP1 UIADD3 UR5, UPT, UPT, UR14, URZ, URZ ;  /* 0x000000ff0e051290 */ /* 0x000fc8000fffe0ff */
[----:B--2---:R-:W-:-:S12]  /*1530*/  UIADD3 UR5, UPT, UPT, UR5, 0x1, URZ ;  /* 0x0000000105057890 */ /* 0x004fd8000fffe0ff */
.L_x_35:
[----:B------:R-:W-:Y:S01]  /*1540*/  UISETP.NE.AND UP0, UPT, UR37, URZ, UPT ;  /* 0x000000ff2500728c */ /* 0x000fe2000bf05270 */
[----:B------:R-:W1:Y:S08]  /*1550*/  S2UR UR37, SR_CgaCtaId ;  /* 0x00000000002579c3 */ /* 0x000e700000008800 */
[----:B------:R-:W-:Y:S05]  /*1560*/  BRA.U UP0, `(.L_x_18) ;  /* 0x0000000100347547 */ /* 0x000fea000b800000 */
[----:B------:R-:W2:Y:S01]  /*1570*/  S2R R2, SR_CgaCtaId ;  /* 0x0000000000027919 */ /* 0x000ea20000008800 */
[----:B------:R-:W-:-:S04]  /*1580*/  MOV R3, 0x400 ;  /* 0x0000040000037802 */ /* 0x000fc80000000f00 */
[----:B--2---:R-:W-:Y:S02]  /*1590*/  LEA R2, R2, R3, 0x18 ;  /* 0x0000000302027211 */ /* 0x004fe400078ec0ff */
[----:B------:R-:W-:-:S03]  /*15a0*/  SHF.L.U32 R3, R11, 0x1f, RZ ;  /* 0x0000001f0b037819 */ /* 0x000fc600000006ff */
[----:B------:R-:W-:-:S04]  /*15b0*/  IMAD R2, R12, 0x8, R2 ;  /* 0x000000080c027824 */ /* 0x000fc800078e0202 */
[----:B------:R-:W2:Y:S02]  /*15c0*/  SYNCS.PHASECHK.TRANS64.TRYWAIT P0, [R2+URZ+0x100], R3 ;  /* 0x00010003020075a7 */ /* 0x000ea400080011ff */
[----:B--2---:R-:W-:Y:S05]  /*15d0*/  @!P0 BRA `(.L_x_19) ;  /* 0x0000008800408947 */ /* 0x004fea0003800000 */
.L_x_167:
[----:B------:R-:W-:Y:S01]  /*15e0*/  VIADD R12, R12, 0x1 ;  /* 0x000000010c0c7836 */ /* 0x000fe20000000000 */
[----:B------:R2:W-:Y:S04]  /*15f0*/  SYNCS.ARRIVE.TRANS64.A1T0 RZ, [R2+URZ+0xf0], RZ ;  /* 0x0000f0ff02ff79a7 */ /* 0x0005e800081000ff */
[----:B------:R-:W-:-:S04]  /*1600*/  ISETP.NE.AND P0, PT, R12, 0x2, PT ;  /* 0x000000020c00780c */ /* 0x000fc80003f05270 */
[----:B------:R-:W-:Y:S02]  /*1610*/  SEL R12, R12, RZ, P0 ;  /* 0x000000ff0c0c7207 */ /* 0x000fe40000000000 */
[----:B--2---:R-:W-:-:S04]  /*1620*/  SEL R2, RZ, 0x1, P0 ;  /* 0x00000001ff027807 */ /* 0x004fc80000000000 */
[----:B------:R-:W-:-:S07]  /*1630*/  LOP3.LUT R11, R11, R2, RZ, 0x3c, !PT ;  /* 0x000000020b0b7212 */ /* 0x000fce00078e3cff */
.L_x_18:
[----:B------:R-:W-:Y:S01]  /*1640*/  UMOV UR4, 0x400 ;  /* 0x0000040000047882 */ /* 0x000fe20000000000 */
[----:B------:R-:W-:Y:S01]  /*1650*/  SHF.L.U32 R2, R17, 0x1f, RZ ;  /* 0x0000001f11027819 */ /* 0x000fe200000006ff */
[----:B-1----:R-:W-:Y:S01]  /*1660*/  ULEA UR4, UR37, UR4, 0x18 ;  /* 0x0000000425047291 */ /* 0x002fe2000f8ec0ff */
[----:B------:R-:W-:Y:S01]  /*1670*/  R2UR UR35, R15 ;  /* 0x000000000f2372ca */ /* 0x000fe200000e0000 */
[----:B------:R-:W-:Y:S01]  /*1680*/  UISETP.GE.U32.AND UP0, UPT, UR13, 0x3f, UPT ;  /* 0x0000003f0d00788c */ /* 0x000fe2000bf06070 */
[----:B------:R-:W-:Y:S01]  /*1690*/  R2UR UR11, R14 ;  /* 0x000000000e0b72ca */ /* 0x000fe200000e0000 */
[----:B------:R-:W-:Y:S01]  /*16a0*/  ULEA UR8, UR6, UR4, 0x3 ;  /* 0x0000000406087291 */ /* 0x000fe2000f8e18ff */
[----:B------:R-:W-:-:S08]  /*16b0*/  UMOV UR24, URZ ;  /* 0x000000ff00187c82 */ /* 0x000fd00008000000 */
[----:B------:R1:W2:Y:S01]  /*16c0*/  SYNCS.PHASECHK.TRANS64.TRYWAIT P0, [UR8+0x20], R2 ;  /* 0x00002002ff0075a7 */ /* 0x0002a20008001108 */
[----:B------:R-:W-:Y:S02]  /*16d0*/  USHF.L.U32 UR35, UR35, 0x6, URZ ;  /* 0x0000000623237899 */ /* 0x000fe400080006ff */
[----:B------:R-:W-:Y:S01]  /*16e0*/  USHF.L.U32 UR11, UR11, 0x8, URZ ;  /* 0x000000080b0b7899 */ /* 0x000fe200080006ff */
[----:B------:R-:W-:Y:S11]  /*16f0*/  BRA.U !UP0, `(.L_x_20) ;  /* 0x0000000108a87547 */ /* 0x000ff6000b800000 */
[----:B------:R-:W-:Y:S01]  /*1700*/  UMOV UR16, URZ ;  /* 0x000000ff00107c82 */ /* 0x000fe20008000000 */
[----:B------:R-:W-:-:S05]  /*1710*/  UMOV UR17, UR6 ;  /* 0x0000000600117c82 */ /* 0x000fca0008000000 */
.L_x_25:
[----:B-1----:R-:W-:Y:S01]  /*1720*/  ULEA UR33, UR17, UR4, 0x3 ;  /* 0x0000000411217291 */ /* 0x002fe2000f8e18ff */
[----:B--2---:R-:W-:Y:S01]  /*1730*/  @!P5 MOV R3, 0xa000 ;  /* 0x0000a0000003d802 */ /* 0x004fe20000000f00 */
[----:B--2---:R-:W-:Y:S10]  /*1740*/  @P0 BRA `(.L_x_21) ;  /* 0x00000000000c0947 */ /* 0x004ff40003800000 */
[----:B------:R-:W-:-:S04]  /*1750*/  SHF.L.U32 R4, R17, 0x1f, RZ ;  /* 0x0000001f11047819 */ /* 0x000fc800000006ff */
[----:B------:R-:W2:Y:S02]  /*1760*/  SYNCS.PHASECHK.TRANS64.TRYWAIT P0, [UR33+0x20], R4 ;  /* 0x00002004ff0075a7 */ /* 0x000ea40008001121 */
[----:B--2---:R-:W-:Y:S05]  /*1770*/  @!P0 BRA `(.L_x_22) ;  /* 0x0000008400ec8947 */ /* 0x004fea0003800000 */
.L_x_21:
[----:B------:R2:W-:Y:S01]  /*1780*/  @!P5 SYNCS.ARRIVE.TRANS64 RZ, [UR33], R3 ;  /* 0x00000003ffffd9a7 */ /* 0x0005e20008000021 */
[----:B------:R-:W-:Y:S04]  /*1790*/  BSSY.RECONVERGENT B0, `(.L_x_23) ;  /* 0x0000003000007945 */ /* 0x000fe80003800200 */
[----:B------:R-:W-:Y:S05]  /*17a0*/  @P4 BRA `(.L_x_24) ;  /* 0x0000000000044947 */ /* 0x000fea0003800000 */
[----:B------:R-:W-:Y:S05]  /*17b0*/  BPT.TRAP 0x1 ;  /* 0x000000040000795c */ /* 0x000fea0000300000 */
.L_x_24:
[----:B------:R-:W-:Y:S05]  /*17c0*/  BSYNC.RECONVERGENT B0 ;  /* 0x0000000000007941 */ /* 0x000fea0003800200 */
.L_x_23:
[----:B------:R-:W-:Y:S02]  /*17d0*/  UIADD3 UR6, UPT, UPT, UR17, 0x1, URZ ;  /* 0x0000000111067890 */ /* 0x000fe4000fffe0ff */
[----:B------:R-:W-:Y:S02]  /*17e0*/  ULEA UR32, UR17, UR4, 0xd ;  /* 0x0000000411207291 */ /* 0x000fe4000f8e68ff */
[----:B------:R-:W-:Y:S02]  /*17f0*/  UISETP.NE.AND UP0, UPT, UR6, 0x4, UPT ;  /* 0x000000040600788c */ /* 0x000fe4000bf05270 */
[----:B------:R-:W-:Y:S02]  /*1800*/  UIADD3 UR26, UP1, UPT, UR22, 0x80, URZ ;  /* 0x00000080161a7890 */ /* 0x000fe4000ff3e0ff */
[----:B------:R-:W-:Y:S02]  /*1810*/  USEL UR9, URZ, 0x1, UP0 ;  /* 0x00000001ff097887 */ /* 0x000fe40008000000 */
[----:B------:R-:W-:-:S02]  /*1820*/  USEL UR6, UR6, URZ, UP0 ;  /* 0x000000ff06067287 */ /* 0x000fc40008000000 */
[----:B------:R-:W-:Y:S02]  /*1830*/  UIADD3 UR20, UP0, UPT, UR22, 0x180, URZ ;  /* 0x0000018016147890 */ /* 0x000fe4000ff1e0ff */
[----:B------:R-:W-:Y:S01]  /*1840*/  ULEA UR8, UR6, UR4, 0x3 ;  /* 0x0000000406087291 */ /* 0x000fe2000f8e18ff */
[----:B------:R-:W-:Y:S01]  /*1850*/  LOP3.LUT R17, R17, UR9, RZ, 0x3c, !PT ;  /* 0x0000000911117c12 */ /* 0x000fe2000f8e3cff */
[----:B------:R-:W-:Y:S02]  /*1860*/  USHF.L.U32 UR34, UR16, 0x5, URZ ;  /* 0x0000000510227899 */ /* 0x000fe400080006ff */
[----:B------:R-:W-:Y:S01]  /*1870*/  UIADD3.X UR27, UPT, UPT, URZ, UR23, URZ, UP1, !UPT ;  /* 0x00000017ff1b7290 */ /* 0x000fe20008ffe4ff */
[----:B-1----:R-:W-:Y:S01]  /*1880*/  SHF.L.U32 R2, R17, 0x1f, RZ ;  /* 0x0000001f11027819 */ /* 0x002fe200000006ff */
[----:B------:R-:W-:Y:S02]  /*1890*/  UIADD3 UR32, UPT, UPT, UR32, 0x8800, URZ ;  /* 0x0000880020207890 */ /* 0x000fe4000fffe0ff */
[----:B------:R-:W-:Y:S01]  /*18a0*/  UIADD3.X UR21, UPT, UPT, URZ, UR23, URZ, UP0, !UPT ;  /* 0x00000017ff157290 */ /* 0x000fe200087fe4ff */
[----:B------:R1:W1:Y:S01]  /*18b0*/  SYNCS.PHASECHK.TRANS64.TRYWAIT P0, [UR8+0x20], R2 ;  /* 0x00002002ff0075a7 */ /* 0x0002620008001108 */
[----:B------:R-:W-:Y:S01]  /*18c0*/  ULEA UR8, UR17, UR4, 0xf ;  /* 0x0000000411087291 */ /* 0x000fe2000f8e78ff */
[----:B------:R-:W-:Y:S01]  /*18d0*/  UMOV UR18, 0x0 ;  /* 0x0000000000127882 */ /* 0x000fe20000000000 */
[----:B------:R-:W-:-:S02]  /*18e0*/  UMOV UR19, 0x10000000 ;  /* 0x1000000000137882 */ /* 0x000fc40000000000 */
[----:B------:R-:W-:Y:S01]  /*18f0*/  UIADD3 UR8, UPT, UPT, UR8, 0x10800, URZ ;  /* 0x0001080008087890 */ /* 0x000fe2000fffe0ff */
[----:B------:R1:W-:Y:S01]  /*1900*/  UTMALDG.3D [UR32], [UR26], desc[UR18] ;  /* 0x000012201a0075b4 */ /* 0x0003e20008011000 */
[----:B------:R-:W-:Y:S01]  /*1910*/  UMOV UR12, UR36 ;  /* 0x00000024000c7c82 */ /* 0x000fe20008000000 */
[----:B------:R-:W-:Y:S01]  /*1920*/  UMOV UR9, UR33 ;  /* 0x0000002100097c82 */ /* 0x000fe20008000000 */
[----:B------:R-:W-:Y:S01]  /*1930*/  UMOV UR10, UR34 ;  /* 0x00000022000a7c82 */ /* 0x000fe20008000000 */
[----:B------:R-:W-:Y:S01]  /*1940*/  UIADD3 UR16, UPT, UPT, UR16, 0x1, URZ ;  /* 0x0000000110107890 */ /* 0x000fe2000fffe0ff */
[----:B------:R-:W-:Y:S01]  /*1950*/  UMOV UR24, UR5 ;  /* 0x0000000500187c82 */ /* 0x000fe20008000000 */
[----:B------:R-:W-:Y:S02]  /*1960*/  UMOV UR17, UR6 ;  /* 0x0000000600117c82 */ /* 0x000fe40008000000 */
[----:B------:R1:W-:Y:S01]  /*1970*/  UTMALDG.3D [UR8], [UR20], desc[UR18] ;  /* 0x00001208140075b4 */ /* 0x0003e20008011000 */
[----:B------:R-:W-:-:S09]  /*1980*/  UISETP.NE.AND UP0, UPT, UR16, UR5, UPT ;  /* 0x000000051000728c */ /* 0x000fd2000bf05270 */
[----:B------:R-:W-:Y:S05]  /*1990*/  BRA.U UP0, `(.L_x_25) ;  /* 0xfffffffd00607547 */ /* 0x000fea000b83ffff */
.L_x_20:
[----:B-1----:R-:W-:Y:S01]  /*19a0*/  ULEA UR8, UR6, UR4, 0x3 ;  /* 0x0000000406087291 */ /* 0x002fe2000f8e18ff */
[----:B------:R-:W-:Y:S01]  /*19b0*/  SHF.L.U32 R2, R17, 0x1f, RZ ;  /* 0x0000001f11027819 */ /* 0x000fe200000006ff */
[----:B------:R-:W-:Y:S01]  /*19c0*/  @!P1 SYNCS.ARRIVE.TRANS64.A1T0 RZ, [UR4+0x88], RZ ;  /* 0x000088ffffff99a7 */ /* 0x000fe20008100004 */
[----:B------:R-:W-:-:S06]  /*19d0*/  UISETP.GT.AND UP0, UPT, UR15, UR14, UPT ;  /* 0x0000000e0f00728c */ /* 0x000fcc000bf04270 */
[----:B--2---:R1:W2:Y:S03]  /*19e0*/  SYNCS.PHASECHK.TRANS64.TRYWAIT P0, [UR8+0x20], R2 ;  /* 0x00002002ff0075a7 */ /* 0x0042a60008001108 */
[----:B------:R-:W-:Y:S05]  /*19f0*/  BRA.U !UP0, `(.L_x_26) ;  /* 0x0000000108ac7547 */ /* 0x000fea000b800000 */
[----:B------:R-:W-:Y:S01]  /*1a00*/  UIADD3 UR21, UPT, UPT, UR7, UR24, URZ ;  /* 0x0000001807157290 */ /* 0x000fe2000fffe0ff */
[----:B------:R-:W-:-:S11]  /*1a10*/  UMOV UR25, UR6 ;  /* 0x0000000600197c82 */ /* 0x000fd60008000000 */
.L_x_31:
[----:B-1----:R-:W-:Y:S01]  /*1a20*/  ULEA UR17, UR25, UR4, 0x3 ;  /* 0x0000000419117291 */ /* 0x002fe2000f8e18ff */
[----:B--2---:R-:W-:Y:S01]  /*1a30*/  @!P5 MOV R3, 0xa000 ;  /* 0x0000a0000003d802 */ /* 0x004fe20000000f00 */
[----:B--2---:R-:W-:Y:S10]  /*1a40*/  @P0 BRA `(.L_x_27) ;  /* 0x00000000000c0947 */ /* 0x004ff40003800000 */
[----:B------:R-:W-:-:S04]  /*1a50*/  SHF.L.U32 R4, R17, 0x1f, RZ ;  /* 0x0000001f11047819 */ /* 0x000fc800000006ff */
[----:B------:R-:W2:Y:S02]  /*1a60*/  SYNCS.PHASECHK.TRANS64.TRYWAIT P0, [UR17+0x20], R4 ;  /* 0x00002004ff0075a7 */ /* 0x000ea40008001111 */
[----:B--2---:R-:W-:Y:S05]  /*1a70*/  @!P0 BRA `(.L_x_28) ;  /* 0x0000008400448947 */ /* 0x004fea0003800000 */
.L_x_27:
[----:B------:R2:W-:Y:S01]  /*1a80*/  @!P5 SYNCS.ARRIVE.TRANS64 RZ, [UR17], R3 ;  /* 0x00000003ffffd9a7 */ /* 0x0005e20008000011 */
[----:B------:R-:W-:Y:S04]  /*1a90*/  BSSY.RECONVERGENT B0, `(.L_x_29) ;  /* 0x0000003000007945 */ /* 0x000fe80003800200 */
[----:B------:R-:W-:Y:S05]  /*1aa0*/  @P4 BRA `(.L_x_30) ;  /* 0x0000000000044947 */ /* 0x000fea0003800000 */
[----:B------:R-:W-:Y:S05]  /*1ab0*/  BPT.TRAP 0x1 ;  /* 0x000000040000795c */ /* 0x000fea0000300000 */
.L_x_30:
[----:B------:R-:W-:Y:S05]  /*1ac0*/  BSYNC.RECONVERGENT B0 ;  /* 0x0000000000007941 */ /* 0x000fea0003800200 */
.L_x_29:
        /* <DEDUP_REMOVED lines=10> */
[----:B------:R-:W-:Y:S01]  /*1b70*/  UIADD3 UR16, UPT, UPT, UR16, 0x8800, URZ ;  /* 0x0000880010107890 */ /* 0x000fe2000fffe0ff */
[----:B-1----:R-:W-:Y:S01]  /*1b80*/  SHF.L.U32 R2, R17, 0x1f, RZ ;  /* 0x0000001f11027819 */ /* 0x002fe200000006ff */
[----:B------:R-:W-:Y:S02]  /*1b90*/  UIADD3.X UR31, UPT, UPT, URZ, UR23, URZ, UP1, !UPT ;  /* 0x00000017ff1f7290 */ /* 0x000fe40008ffe4ff */
[----:B------:R-:W-:Y:S01]  /*1ba0*/  UIADD3.X UR29, UPT, UPT, URZ, UR23, URZ, UP0, !UPT ;  /* 0x00000017ff1d7290 */ /* 0x000fe200087fe4ff */
[----:B------:R1:W1:Y:S01]  /*1bb0*/  SYNCS.PHASECHK.TRANS64.TRYWAIT P0, [UR8+0x20], R2 ;  /* 0x00002002ff0075a7 */ /* 0x0002620008001108 */
[----:B------:R-:W-:Y:S01]  /*1bc0*/  ULEA UR8, UR25, UR4, 0xf ;  /* 0x0000000419087291 */ /* 0x000fe2000f8e78ff */
[----:B------:R-:W-:Y:S01]  /*1bd0*/  UMOV UR26, 0x0 ;  /* 0x00000000001a7882 */ /* 0x000fe20000000000 */
[----:B------:R-:W-:-:S02]  /*1be0*/  UMOV UR27, 0x10000000 ;  /* 0x10000000001b7882 */ /* 0x000fc40000000000 */
[----:B------:R-:W-:Y:S01]  /*1bf0*/  UIADD3 UR8, UPT, UPT, UR8, 0x10800, URZ ;  /* 0x0001080008087890 */ /* 0x000fe2000fffe0ff */
[----:B------:R-:W-:Y:S01]  /*1c00*/  UMOV UR19, UR35 ;  /* 0x0000002300137c82 */ /* 0x000fe20008000000 */
[----:B------:R-:W-:Y:S01]  /*1c10*/  UMOV UR20, UR36 ;  /* 0x0000002400147c82 */ /* 0x000fe20008000000 */
[----:B------:R-:W-:Y:S01]  /*1c20*/  UMOV UR12, UR36 ;  /* 0x00000024000c7c82 */ /* 0x000fe20008000000 */
[----:B------:R-:W-:Y:S01]  /*1c30*/  UMOV UR9, UR17 ;  /* 0x0000001100097c82 */ /* 0x000fe20008000000 */
[----:B------:R-:W-:Y:S01]  /*1c40*/  UMOV UR10, UR18 ;  /* 0x00000012000a7c82 */ /* 0x000fe20008000000 */
[----:B------:R1:W-:Y:S01]  /*1c50*/  UTMALDG.3D [UR16], [UR30], desc[UR26] ;  /* 0x00001a101e0075b4 */ /* 0x0003e20008011000 */
[----:B------:R-:W-:Y:S01]  /*1c60*/  UIADD3 UR24, UPT, UPT, UR24, 0x1, URZ ;  /* 0x0000000118187890 */ /* 0x000fe2000fffe0ff */
[----:B------:R-:W-:-:S03]  /*1c70*/  UMOV UR25, UR6 ;  /* 0x0000000600197c82 */ /* 0x000fc60008000000 */
[----:B------:R-:W-:Y:S01]  /*1c80*/  UISETP.NE.AND UP0, UPT, UR24, UR21, UPT ;  /* 0x000000151800728c */ /* 0x000fe2000bf05270 */
[----:B------:R1:W-:Y:S08]  /*1c90*/  UTMALDG.3D [UR8], [UR28], desc[UR26] ;  /* 0x00001a081c0075b4 */ /* 0x0003f00008011000 */
[----:B------:R-:W-:Y:S05]  /*1ca0*/  BRA.U UP0, `(.L_x_31) ;  /* 0xfffffffd005c7547 */ /* 0x000fea000b83ffff */
.L_x_26:
[C---:B-1----:R-:W-:Y:S01]  /*1cb0*/  LEA R2, R16.reuse, UR4, 0x3 ;  /* 0x0000000410027c11 */ /* 0x042fe2000f8e18ff */
[----:B------:R-:W-:Y:S01]  /*1cc0*/  NOP ;  /* 0x0000000000007918 */ /* 0x000fe20000000000 */
[----:B--2---:R-:W-:Y:S02]  /*1cd0*/  SHF.L.U32 R3, R13, 0x1f, RZ ;  /* 0x0000001f0d037819 */ /* 0x004fe400000006ff */
[----:B------:R-:W-:Y:S02]  /*1ce0*/  LEA R4, R16, UR4, 0x4 ;  /* 0x0000000410047c11 */ /* 0x000fe4000f8e20ff */
[----:B------:R-:W1:Y:S02]  /*1cf0*/  SYNCS.PHASECHK.TRANS64.TRYWAIT P0, [R2+URZ+0x90], R3 ;  /* 0x00009003020075a7 */ /* 0x000e6400080011ff */
[----:B-1----:R-:W-:Y:S05]  /*1d00*/  @!P0 BRA `(.L_x_32) ;  /* 0x0000008000b88947 */ /* 0x002fea0003800000 */
.L_x_170:
[----:B------:R-:W2:Y:S01]  /*1d10*/  LDS.128 R4, [R4+0x120] ;  /* 0x0001200004047984 */ /* 0x000ea20000000c00 */
[----:B---3--:R-:W-:Y:S01]  /*1d20*/  ISETP.GE.AND P0, PT, R26, 0x1, PT ;  /* 0x000000011a00780c */ /* 0x008fe20003f06270 */
[----:B-1----:R-:W-:Y:S01]  /*1d30*/  VIADD R2, R2, 0xa0 ;  /* 0x000000a002027836 */ /* 0x002fe20000000000 */
[----:B------:R-:W-:Y:S01]  /*1d40*/  @!PT LDS RZ, [RZ] ;  /* 0x00000000fffff984 */ /* 0x000fe20000000800 */
[----:B------:R-:W-:Y:S01]  /*1d50*/  @!PT LDS RZ, [RZ] ;  /* 0x00000000fffff984 */ /* 0x000fe20000000800 */
[----:B------:R-:W-:Y:S01]  /*1d60*/  @!PT LDS RZ, [RZ] ;  /* 0x00000000fffff984 */ /* 0x000fe20000000800 */
[----:B------:R-:W-:Y:S01]  /*1d70*/  @!PT LDS RZ, [RZ] ;  /* 0x00000000fffff984 */ /* 0x000fe20000000800 */
[----:B------:R1:W-:Y:S06]  /*1d80*/  MEMBAR.ALL.CTA ;  /* 0x0000000000007992 */ /* 0x0003ec0000008000 */
[----:B-1----:R-:W1:Y:S01]  /*1d90*/  FENCE.VIEW.ASYNC.S ;  /* 0x00000000000073c6 */ /* 0x002e620000000000 */
[----:B------:R-:W-:-:S04]  /*1da0*/  PRMT R2, RZ, 0x654, R2 ;  /* 0x00000654ff027816 */ /* 0x000fc80000000002 */
[----:B-1----:R1:W-:Y:S01]  /*1db0*/  SYNCS.ARRIVE.TRANS64.RED.A1T0 RZ, [R2+URZ], RZ ;  /* 0x000000ff02ff79a7 */ /* 0x0023e200081004ff */
[----:B--2---:R-:W-:-:S13]  /*1dc0*/  LOP3.LUT P2, RZ, R6, 0x1, RZ, 0xc0, !PT ;  /* 0x0000000106ff7812 */ /* 0x004fda000784c0ff */
[----:B------:R-:W-:Y:S01]  /*1dd0*/  @P2 SHF.R.U32.HI R3, RZ, 0x10, R5 ;  /* 0x00000010ff032819 */ /* 0x000fe20000011605 */
[----:B------:R-:W-:Y:S01]  /*1de0*/  VOTEU.ANY UP0, P2 ;  /* 0x0000000000ff7886 */ /* 0x000fe20001000100 */
[----:B------:R-:W-:Y:S02]  /*1df0*/  @P2 MOV R10, R4 ;  /* 0x00000004000a2202 */ /* 0x000fe40000000f00 */
[----:B------:R-:W-:Y:S02]  /*1e00*/  @P2 R2UR.BROADCAST UR8, R3 ;  /* 0x00000000030822ca */ /* 0x000fe400008e0000 */
[----:B------:R-:W-:-:S11]  /*1e10*/  @P2 LOP3.LUT R9, R5, 0xffff, RZ, 0xc0, !PT ;  /* 0x0000ffff05092812 */ /* 0x000fd600078ec0ff */
[----:B------:R-:W-:Y:S01]  /*1e20*/  @UP0 UMOV UR36, UR8 ;  /* 0x0000000800240c82 */ /* 0x000fe20008000000 */
[----:B-1----:R-:W-:Y:S05]  /*1e30*/  @!P0 BRA `(.L_x_33) ;  /* 0x0000000000b88947 */ /* 0x002fea0003800000 */
[----:B------:R-:W4:Y:S01]  /*1e40*/  LDC.64 R4, c[0x0][0xb18] ;  /* 0x0002c600ff047b82 */ /* 0x000f220000000a00 */
[----:B------:R-:W-:-:S07]  /*1e50*/  ISETP.NE.AND P3, PT, R26, 0x1, PT ;  /* 0x000000011a00780c */ /* 0x000fce0003f65270 */
[----:B------:R-:W1:Y:S08]  /*1e60*/  LDC.64 R6, c[0x0][0xb10] ;  /* 0x0002c400ff067b82 */ /* 0x000e700000000a00 */
[----:B------:R-:W2:Y:S08]  /*1e70*/  LDC R14, c[0x0][0xb20] ;  /* 0x0002c800ff0e7b82 */ /* 0x000eb00000000800 */
[----:B------:R-:W3:Y:S01]  /*1e80*/  LDC R15, c[0x0][0xb0c] ;  /* 0x0002c300ff0f7b82 */ /* 0x000ee20000000800 */
[----:B----4-:R-:W-:Y:S01]  /*1e90*/  IMAD.HI.U32 R19, R0, R5, RZ ;  /* 0x0000000500137227 */ /* 0x010fe200078e00ff */
[----:B------:R-:W-:-:S03]  /*1ea0*/  ISETP.NE.AND P0, PT, R4, 0x1, PT ;  /* 0x000000010400780c */ /* 0x000fc60003f05270 */
[----:B------:R-:W-:-:S03]  /*1eb0*/  IMAD.HI.U32 R5, R9, R5, RZ ;  /* 0x0000000509057227 */ /* 0x000fc600078e00ff */
[----:B------:R-:W4:Y:S01]  /*1ec0*/  LDC.64 R2, c[0x0][0xb28] ;  /* 0x0002ca00ff027b82 */ /* 0x000f220000000a00 */
[----:B-1----:R-:W-:-:S04]  /*1ed0*/  IMAD.HI.U32 R20, R8, R6, RZ ;  /* 0x0000000608147227 */ /* 0x002fc800078e00ff */
[----:B------:R-:W-:Y:S01]  /*1ee0*/  IMAD.HI.U32 R21, R10, R6, RZ ;  /* 0x000000060a157227 */ /* 0x000fe200078e00ff */
[----:B------:R-:W-:Y:S02]  /*1ef0*/  SHF.R.U32.HI R20, RZ, R7, R20 ;  /* 0x00000007ff147219 */ /* 0x000fe40000011614 */
[-C--:B--2---:R-:W-:Y:S02]  /*1f00*/  SHF.R.U32.HI R19, RZ, R14.reuse, R19 ;  /* 0x0000000eff137219 */ /* 0x084fe40000011613 */
[----:B------:R-:W-:Y:S02]  /*1f10*/  SHF.R.U32.HI R5, RZ, R14, R5 ;  /* 0x0000000eff057219 */ /* 0x000fe40000011605 */
[----:B------:R-:W-:Y:S02]  /*1f20*/  SEL R19, R0, R19, !P0 ;  /* 0x0000001300137207 */ /* 0x000fe40004000000 */
[----:B------:R-:W-:Y:S02]  /*1f30*/  SHF.R.U32.HI R21, RZ, R7, R21 ;  /* 0x00000007ff157219 */ /* 0x000fe40000011615 */
[----:B---3--:R-:W-:-:S02]  /*1f40*/  ISETP.NE.AND P1, PT, R15, 0x1, PT ;  /* 0x000000010f00780c */ /* 0x008fc40003f25270 */
[----:B------:R-:W-:Y:S02]  /*1f50*/  SEL R5, R9, R5, !P0 ;  /* 0x0000000509057207 */ /* 0x000fe40004000000 */
[----:B------:R-:W-:Y:S02]  /*1f60*/  SEL R20, R8, R20, !P1 ;  /* 0x0000001408147207 */ /* 0x000fe40004800000 */
[----:B------:R-:W-:Y:S01]  /*1f70*/  SEL R21, R10, R21, !P1 ;  /* 0x000000150a157207 */ /* 0x000fe20004800000 */
[----:B----4-:R-:W-:-:S04]  /*1f80*/  IMAD.HI.U32 R18, R19, R2, RZ ;  /* 0x0000000213127227 */ /* 0x010fc800078e00ff */
        /* <DEDUP_REMOVED lines=10> */
[----:B------:R-:W-:-:S04]  /*2030*/  @!P0 IMAD.HI.U32 R7, R21, R2, RZ ;  /* 0x0000000215078227 */ /* 0x000fc800078e00ff */
[----:B------:R-:W-:Y:S01]  /*2040*/  IMAD.MOV R2, RZ, RZ, -R6 ;  /* 0x000000ffff027224 */ /* 0x000fe200078e0a06 */
[----:B------:R-:W-:Y:S02]  /*2050*/  @!P0 SHF.R.U32.HI R3, RZ, R3, R7 ;  /* 0x00000003ff038219 */ /* 0x000fe40000011607 */
[----:B------:R-:W-:Y:S01]  /*2060*/  IADD3 R7, PT, PT, -R5, RZ, RZ ;  /* 0x000000ff05077210 */ /* 0x000fe20007ffe1ff */
[----:B------:R-:W-:Y:S01]  /*2070*/  IMAD R2, R26, R2, R5 ;  /* 0x000000021a027224 */ /* 0x000fe200078e0205 */
        /* <DEDUP_REMOVED lines=10> */
.L_x_33:
[----:B------:R-:W1:Y:S02]  /*2120*/  LDCU UR8, c[0x0][0xb30] ;  /* 0x00016600ff0877ac */ /* 0x000e640008000800 */
[----:B-1----:R-:W-:-:S09]  /*2130*/  UISETP.NE.AND UP0, UPT, UR8, 0x1, UPT ;  /* 0x000000010800788c */ /* 0x002fd2000bf05270 */
[----:B------:R-:W-:Y:S05]  /*2140*/  BRA.U UP0, `(.L_x_34) ;  /* 0x0000000100407547 */ /* 0x000fea000b800000 */
[----:B------:R-:W1:Y:S08]  /*2150*/  LDC.64 R4, c[0x0][0xb10] ;  /* 0x0002c400ff047b82 */ /* 0x000e700000000a00 */
[----:B------:R-:W2:Y:S08]  /*2160*/  LDC.64 R2, c[0x0][0xb18] ;  /* 0x0002c600ff027b82 */ /* 0x000eb00000000a00 */
[----:B------:R-:W3:Y:S08]  /*2170*/  LDC R6, c[0x0][0xb20] ;  /* 0x0002c800ff067b82 */ /* 0x000ef00000000800 */
[----:B------:R-:W4:Y:S01]  /*2180*/  LDC R7, c[0x0][0xb0c] ;  /* 0x0002c300ff077b82 */ /* 0x000f220000000800 */
[----:B-1----:R-:W-:-:S05]  /*2190*/  IMAD.HI.U32 R4, R10, R4, RZ ;  /* 0x000000040a047227 */ /* 0x002fca00078e00ff */
[----:B------:R-:W-:Y:S01]  /*21a0*/  SHF.R.U32.HI R4, RZ, R5, R4 ;  /* 0x00000005ff047219 */ /* 0x000fe20000011604 */
[----:B--2---:R-:W-:Y:S01]  /*21b0*/  IMAD.HI.U32 R3, R9, R3, RZ ;  /* 0x0000000309037227 */ /* 0x004fe200078e00ff */
[----:B------:R-:W-:-:S04]  /*21c0*/  ISETP.NE.AND P0, PT, R2, 0x1, PT ;  /* 0x000000010200780c */ /* 0x000fc80003f05270 */
[----:B---3--:R-:W-:-:S04]  /*21d0*/  SHF.R.U32.HI R3, RZ, R6, R3 ;  /* 0x00000006ff037219 */ /* 0x008fc80000011603 */
[----:B------:R-:W-:Y:S02]  /*21e0*/  SEL R3, R9, R3, !P0 ;  /* 0x0000000309037207 */ /* 0x000fe40004000000 */
[----:B----4-:R-:W-:-:S04]  /*21f0*/  ISETP.NE.AND P1, PT, R7, 0x1, PT ;  /* 0x000000010700780c */ /* 0x010fc80003f25270 */
[----:B------:R-:W-:-:S05]  /*2200*/  SEL R4, R10, R4, !P1 ;  /* 0x000000040a047207 */ /* 0x000fca0004800000 */
[----:B------:R-:W-:Y:S02]  /*2210*/  IMAD.IADD R5, R3, 0x1, -R4 ;  /* 0x0000000103057824 */ /* 0x000fe400078e0a04 */
[----:B------:R-:W-:Y:S02]  /*2220*/  IMAD.IADD R3, R4, 0x1, -R3 ;  /* 0x0000000104037824 */ /* 0x000fe400078e0a03 */
[----:B------:R-:W-:Y:S02]  /*2230*/  IMAD R10, R5, R7, R10 ;  /* 0x00000007050a7224 */ /* 0x000fe400078e020a */
[----:B------:R-:W-:-:S07]  /*2240*/  IMAD R9, R3, R2, R9 ;  /* 0x0000000203097224 */ /* 0x000fce00078e0209 */
.L_x_34:
[----:B------:R-:W-:Y:S01]  /*2250*/  VIADD R16, R16, 0x1 ;  /* 0x0000000110107836 */ /* 0x000fe20000000000 */
[----:B------:R-:W-:Y:S01]  /*2260*/  PLOP3.LUT P1, PT, PT, PT, PT, 0x80, 0x8 ;  /* 0x000000000008781c */ /* 0x000fe20003f2f070 */
[----:B------:R-:W-:Y:S02]  /*2270*/  IMAD.IADD R15, R10, 0x1, R63 ;  /* 0x000000010a0f7824 */ /* 0x000fe400078e023f */
[----:B------:R-:W-:Y:S01]  /*2280*/  IMAD.IADD R14, R9, 0x1, R62 ;  /* 0x00000001090e7824 */ /* 0x000fe200078e023e */
[----:B------:R-:W-:-:S04]  /*2290*/  ISETP.NE.AND P0, PT, R16, 0x2, PT ;  /* 0x000000021000780c */ /* 0x000fc80003f05270 */
[----:B------:R-:W-:Y:S02]  /*22a0*/  SEL R2, RZ, 0x1, P0 ;  /* 0x00000001ff027807 */ /* 0x000fe40000000000 */
[----:B------:R-:W-:Y:S02]  /*22b0*/  SEL R16, R16, RZ, P0 ;  /* 0x000000ff10107207 */ /* 0x000fe40000000000 */
[----:B------:R-:W-:Y:S01]  /*22c0*/  LOP3.LUT R13, R13, R2, RZ, 0x3c, !PT ;  /* 0x000000020d0d7212 */ /* 0x000fe200078e3cff */
[----:B------:R-:W-:Y:S06]  /*22d0*/  @P2 BRA `(.L_x_35) ;  /* 0xfffffff000982947 */ /* 0x000fec000383ffff */
[----:B------:R-:W-:Y:S01]  /*22e0*/  UIADD3 UR4, UPT, UPT, UR4, 0x20, URZ ;  /* 0x0000002004047890 */ /* 0x000fe2000fffe0ff */
[----:B------:R-:W-:-:S03]  /*22f0*/  SHF.L.U32 R2, R17, 0x1f, RZ ;  /* 0x0000001f11027819 */ /* 0x000fc600000006ff */
[----:B------:R-:W-:-:S09]  /*2300*/  ULEA UR5, UR6, UR4, 0x3 ;  /* 0x0000000406057291 */ /* 0x000fd2000f8e18ff */
[----:B------:R-:W1:Y:S02]  /*2310*/  SYNCS.PHASECHK.TRANS64.TRYWAIT P0, [UR5], R2 ;  /* 0x00000002ff0075a7 */ /* 0x000e640008001105 */
[----:B-1----:R-:W-:Y:S05]  /*2320*/  @!P0 BRA `(.L_x_36) ;  /* 0x0000007c00448947 */ /* 0x002fea0003800000 */
.L_x_172:
[----:B------:R-:W-:-:S04]  /*2330*/  UIADD3 UR6, UPT, UPT, UR6, 0x1, URZ ;  /* 0x0000000106067890 */ /* 0x000fc8000fffe0ff */
[----:B------:R-:W-:-:S04]  /*2340*/  UISETP.NE.AND UP0, UPT, UR6, 0x4, UPT ;  /* 0x000000040600788c */ /* 0x000fc8000bf05270 */
[----:B------:R-:W-:Y:S02]  /*2350*/  USEL UR7, URZ, 0x1, UP0 ;  /* 0x00000001ff077887 */ /* 0x000fe40008000000 */
[----:B------:R-:W-:-:S04]  /*2360*/  USEL UR6, UR6, URZ, UP0 ;  /* 0x000000ff06067287 */ /* 0x000fc80008000000 */
[----:B------:R-:W-:Y:S01]  /*2370*/  ULEA UR5, UR6, UR4, 0x3 ;  /* 0x0000000406057291 */ /* 0x000fe2000f8e18ff */
[----:B-1----:R-:W-:-:S04]  /*2380*/  LOP3.LUT R2, R17, UR7, RZ, 0x3c, !PT ;  /* 0x0000000711027c12 */ /* 0x002fc8000f8e3cff */
[----:B------:R-:W-:-:S04]  /*2390*/  SHF.L.U32 R3, R2, 0x1f, RZ ;  /* 0x0000001f02037819 */ /* 0x000fc800000006ff */
[----:B------:R-:W1:Y:S02]  /*23a0*/  SYNCS.PHASECHK.TRANS64.TRYWAIT P0, [UR5], R3 ;  /* 0x00000003ff0075a7 */ /* 0x000e640008001105 */
[----:B-1----:R-:W-:Y:S05]  /*23b0*/  @!P0 BRA `(.L_x_37) ;  /* 0x0000007c00388947 */ /* 0x002fea0003800000 */
.L_x_174:
[----:B------:R-:W-:-:S04]  /*23c0*/  UIADD3 UR6, UPT, UPT, UR6, 0x1, URZ ;  /* 0x0000000106067890 */ /* 0x000fc8000fffe0ff */
[----:B------:R-:W-:-:S04]  /*23d0*/  UISETP.NE.AND UP0, UPT, UR6, 0x4, UPT ;  /* 0x000000040600788c */ /* 0x000fc8000bf05270 */
[----:B------:R-:W-:Y:S02]  /*23e0*/  USEL UR7, URZ, 0x1, UP0 ;  /* 0x00000001ff077887 */ /* 0x000fe40008000000 */
[----:B------:R-:W-:-:S04]  /*23f0*/  USEL UR6, UR6, URZ, UP0 ;  /* 0x000000ff06067287 */ /* 0x000fc80008000000 */
[----:B------:R-:W-:Y:S01]  /*2400*/  ULEA UR5, UR6, UR4, 0x3 ;  /* 0x0000000406057291 */ /* 0x000fe2000f8e18ff */
[----:B------:R-:W-:-:S04]  /*2410*/  LOP3.LUT R2, R2, UR7, RZ, 0x3c, !PT ;  /* 0x0000000702027c12 */ /* 0x000fc8000f8e3cff */
[----:B-1----:R-:W-:-:S04]  /*2420*/  SHF.L.U32 R3, R2, 0x1f, RZ ;  /* 0x0000001f02037819 */ /* 0x002fc800000006ff */
[----:B------:R-:W1:Y:S02]  /*2430*/  SYNCS.PHASECHK.TRANS64.TRYWAIT P0, [UR5], R3 ;  /* 0x00000003ff0075a7 */ /* 0x000e640008001105 */
[----:B-1----:R-:W-:Y:S05]  /*2440*/  @!P0 BRA `(.L_x_38) ;  /* 0x0000007c002c8947 */ /* 0x002fea0003800000 */
.L_x_176:
[----:B------:R-:W-:-:S04]  /*2450*/  UIADD3 UR6, UPT, UPT, UR6, 0x1, URZ ;  /* 0x0000000106067890 */ /* 0x000fc8000fffe0ff */
[----:B------:R-:W-:-:S04]  /*2460*/  UISETP.NE.AND UP0, UPT, UR6, 0x4, UPT ;  /* 0x000000040600788c */ /* 0x000fc8000bf05270 */
[----:B------:R-:W-:Y:S02]  /*2470*/  USEL UR5, URZ, 0x1, UP0 ;  /* 0x00000001ff057887 */ /* 0x000fe40008000000 */
[----:B------:R-:W-:-:S04]  /*2480*/  USEL UR6, UR6, URZ, UP0 ;  /* 0x000000ff06067287 */ /* 0x000fc80008000000 */
[----:B------:R-:W-:Y:S01]  /*2490*/  ULEA UR6, UR6, UR4, 0x3 ;  /* 0x0000000406067291 */ /* 0x000fe2000f8e18ff */
[----:B------:R-:W-:-:S04]  /*24a0*/  LOP3.LUT R2, R2, UR5, RZ, 0x3c, !PT ;  /* 0x0000000502027c12 */ /* 0x000fc8000f8e3cff */
[----:B------:R-:W-:Y:S01]  /*24b0*/  SHF.L.U32 R2, R2, 0x1f, RZ ;  /* 0x0000001f02027819 */ /* 0x000fe200000006ff */
[----:B-1--4-:R-:W-:-:S07]  /*24c0*/  IMAD.U32 R0, RZ, RZ, UR6 ;  /* 0x00000006ff007e24 */ /* 0x012fce000f8e00ff */
.L_x_39:
[----:B-1----:R1:W2:Y:S02]  /*24d0*/  SYNCS.PHASECHK.TRANS64.TRYWAIT P0, [R0+URZ], R2 ;  /* 0x00000002000075a7 */ /* 0x0022a400080011ff */
[----:B--2---:R-:W-:Y:S05]  /*24e0*/  @!P0 NANOSLEEP.SYNCS 0x989680 ;  /* 0x009896800000895d */ /* 0x004fea0003900000 */
[----:B------:R-:W2:Y:S02]  /*24f0*/  @!P0 SYNCS.PHASECHK.TRANS64 P0, [R0+URZ], R2 ;  /* 0x00000002000085a7 */ /* 0x000ea400080010ff */
[----:B--2---:R-:W-:Y:S05]  /*2500*/  @P0 EXIT ;  /* 0x000000000000094d */ /* 0x004fea0003800000 */
[----:B------:R-:W-:Y:S05]  /*2510*/  BRA `(.L_x_39) ;  /* 0xfffffffc00ec7947 */ /* 0x000fea000383ffff */
.L_x_17:
[----:B------:R-:W-:-:S04]  /*2520*/  UISETP.NE.AND UP1, UPT, UR37, URZ, UPT ;  /* 0x000000ff2500728c */ /* 0x000fc8000bf25270 */
[----:B------:R-:W-:-:S09]  /*2530*/  UISETP.NE.OR UP1, UPT, UR8, 0x1, UP1 ;  /* 0x000000010800788c */ /* 0x000fd20008f25670 */
[----:B------:R-:W-:Y:S05]  /*2540*/  BRA.U UP1, `(.L_x_40) ;  /* 0x0000000501487547 */ /* 0x000fea000b800000 */
[----:B------:R-:W-:Y:S01]  /*2550*/  ISETP.NE.AND P2, PT, R2, RZ, PT ;  /* 0x000000ff0200720c */ /* 0x000fe20003f45270 */
[----:B------:R-:W-:Y:S01]  /*2560*/  IMAD.MOV.U32 R12, RZ, RZ, 0x1 ;  /* 0x00000001ff0c7424 */ /* 0x000fe200078e00ff */
[----:B------:R-:W-:Y:S02]  /*2570*/  CS2R R10, SRZ ;  /* 0x00000000000a7805 */ /* 0x000fe4000001ff00 */
[----:B------:R-:W-:Y:S01]  /*2580*/  CS2R R8, SRZ ;  /* 0x0000000000087805 */ /* 0x000fe2000001ff00 */
[----:B------:R-:W-:Y:S01]  /*2590*/  UMOV UR4, 0x400 ;  /* 0x0000040000047882 */ /* 0x000fe20000000000 */
[----:B------:R-:W-:Y:S01]  /*25a0*/  UMOV UR6, URZ ;  /* 0x000000ff00067c82 */ /* 0x000fe20008000000 */
[----:B------:R-:W-:-:S12]  /*25b0*/  ULEA UR37, UR37, UR4, 0x18 ;  /* 0x0000000425257291 */ /* 0x000fd8000f8ec0ff */
.L_x_44:
[----:B------:R-:W-:Y:S02]  /*25c0*/  LEA R0, R8, UR37, 0x3 ;  /* 0x0000002508007c11 */ /* 0x000fe4000f8e18ff */
[----:B------:R-:W-:-:S03]  /*25d0*/  SHF.L.U32 R4, R9, 0x1f, RZ ;  /* 0x0000001f09047819 */ /* 0x000fc600000006ff */
[----:B------:R-:W-:Y:S01]  /*25e0*/  VIADD R5, R0, 0x100 ;  /* 0x0000010000057836 */ /* 0x000fe20000000000 */
[----:B------:R-:W1:Y:S02]  /*25f0*/  SYNCS.PHASECHK.TRANS64.TRYWAIT P0, [R0+URZ+0xf0], R4 ;  /* 0x0000f004000075a7 */ /* 0x000e6400080011ff */
[----:B-1----:R-:W-:Y:S05]  /*2600*/  @!P0 BRA `(.L_x_41) ;  /* 0x0000007800d48947 */ /* 0x002fea0003800000 */
.L_x_177:
[----:B------:R-:W-:Y:S01]  /*2610*/  ULEA UR5, UR6, UR37, 0x3 ;  /* 0x0000002506057291 */ /* 0x000fe2000f8e18ff */
[----:B-1----:R-:W-:Y:S01]  /*2620*/  PRMT R0, RZ, 0x654, R5 ;  /* 0x00000654ff007816 */ /* 0x002fe20000000005 */
[----:B------:R-:W-:Y:S01]  /*2630*/  @!P2 IMAD.MOV.U32 R4, RZ, RZ, 0x10 ;  /* 0x00000010ff04a424 */ /* 0x000fe200078e00ff */
[----:B------:R-:W-:Y:S01]  /*2640*/  SHF.L.U32 R5, R12, 0x1f, RZ ;  /* 0x0000001f0c057819 */ /* 0x000fe200000006ff */
[----:B------:R-:W-:Y:S01]  /*2650*/  UIADD3 UR4, UPT, UPT, UR5, 0x90, URZ ;  /* 0x0000009005047890 */ /* 0x000fe2000fffe0ff */
[----:B------:R1:W-:Y:S05]  /*2660*/  SYNCS.ARRIVE.TRANS64.RED.A1T0 RZ, [R0+URZ], RZ ;  /* 0x000000ff00ff79a7 */ /* 0x0003ea00081004ff */
[----:B------:R-:W-:Y:S01]  /*2670*/  IMAD.U32 R6, RZ, RZ, UR4 ;  /* 0x00000004ff067e24 */ /* 0x000fe2000f8e00ff */
[----:B------:R-:W2:Y:S04]  /*2680*/  SYNCS.PHASECHK.TRANS64.TRYWAIT P0, [UR5+0xa0], R5 ;  /* 0x0000a005ff0075a7 */ /* 0x000ea80008001105 */
[----:B------:R-:W-:Y:S01]  /*2690*/  PRMT R6, R2, 0x654, R6 ;  /* 0x0000065402067816 */ /* 0x000fe20000000006 */
[----:B-12---:R-:W-:Y:S06]  /*26a0*/  @!P0 BRA `(.L_x_42) ;  /* 0x0000007800c08947 */ /* 0x006fec0003800000 */
.L_x_179:
[----:B------:R-:W-:Y:S01]  /*26b0*/  ULEA UR4, UR6, UR37, 0x4 ;  /* 0x0000002506047291 */ /* 0x000fe2000f8e20ff */
[----:B------:R-:W-:Y:S01]  /*26c0*/  SEL R3, R6, R3, !P2 ;  /* 0x0000000306037207 */ /* 0x000fe20005000000 */
[----:B------:R-:W-:Y:S01]  /*26d0*/  UIADD3 UR5, UPT, UPT, UR5, 0x90, URZ ;  /* 0x0000009005057890 */ /* 0x000fe2000fffe0ff */
[----:B-1----:R-:W-:Y:S01]  /*26e0*/  LEA R0, R11, UR37, 0x3 ;  /* 0x000000250b007c11 */ /* 0x002fe2000f8e18ff */
[----:B------:R-:W-:Y:S01]  /*26f0*/  UIADD3 UR4, UPT, UPT, UR4, 0x120, URZ ;  /* 0x0000012004047890 */ /* 0x000fe2000fffe0ff */
[----:B------:R1:W-:Y:S01]  /*2700*/  @!P2 SYNCS.ARRIVE.TRANS64.RED RZ, [R3+URZ], R4 ;  /* 0x0000000403ffa9a7 */ /* 0x0003e200080004ff */
[----:B------:R-:W-:Y:S01]  /*2710*/  UIADD3 UR6, UPT, UPT, UR6, 0x1, URZ ;  /* 0x0000000106067890 */ /* 0x000fe2000fffe0ff */
[----:B------:R-:W-:-:S03]  /*2720*/  VIADD R8, R8, 0x1 ;  /* 0x0000000108087836 */ /* 0x000fc60000000000 */
[----:B------:R-:W-:Y:S02]  /*2730*/  UISETP.NE.AND UP0, UPT, UR6, 0x2, UPT ;  /* 0x000000020600788c */ /* 0x000fe4000bf05270 */
[----:B------:R-:W-:Y:S01]  /*2740*/  ISETP.NE.AND P0, PT, R8, 0x2, PT ;  /* 0x000000020800780c */ /* 0x000fe20003f05270 */
[----:B------:R-:W-:Y:S06]  /*2750*/  UGETNEXTWORKID.BROADCAST [UR4], [UR5] ;  /* 0x00000000040073ca */ /* 0x000fec0008000100 */
[----:B------:R-:W-:Y:S02]  /*2760*/  USEL UR4, URZ, 0x1, UP0 ;  /* 0x00000001ff047887 */ /* 0x000fe40008000000 */
[----:B------:R-:W-:-:S04]  /*2770*/  USEL UR6, UR6, URZ, UP0 ;  /* 0x000000ff06067287 */ /* 0x000fc80008000000 */
[----:B------:R-:W-:Y:S02]  /*2780*/  LOP3.LUT R12, R12, UR4, RZ, 0x3c, !PT ;  /* 0x000000040c0c7c12 */ /* 0x000fe4000f8e3cff */
[----:B-1----:R-:W-:-:S04]  /*2790*/  SHF.L.U32 R4, R10, 0x1f, RZ ;  /* 0x0000001f0a047819 */ /* 0x002fc800000006ff */
[----:B------:R-:W1:Y:S02]  /*27a0*/  SYNCS.PHASECHK.TRANS64.TRYWAIT P1, [R0+URZ+0x90], R4 ;  /* 0x00009004000075a7 */ /* 0x000e6400080211ff */
[----:B-1----:R-:W-:Y:S05]  /*27b0*/  @!P1 BRA `(.L_x_43) ;  /* 0x0000007800949947 */ /* 0x002fea0003800000 */
.L_x_180:
[C---:B-1----:R-:W-:Y:S01]  /*27c0*/  LEA R4, R11.reuse, UR37, 0x4 ;  /* 0x000000250b047c11 */ /* 0x042fe2000f8e20ff */
[----:B------:R-:W-:Y:S01]  /*27d0*/  VIADD R0, R0, 0xa0 ;  /* 0x000000a000007836 */ /* 0x000fe20000000000 */
[----:B------:R-:W-:Y:S01]  /*27e0*/  SEL R8, R8, RZ, P0 ;  /* 0x000000ff08087207 */ /* 0x000fe20000000000 */
[----:B------:R-:W-:-:S03]  /*27f0*/  VIADD R11, R11, 0x1 ;  /* 0x000000010b0b7836 */ /* 0x000fc60000000000 */
[----:B------:R-:W1:Y:S01]  /*2800*/  LDS.128 R4, [R4+0x120] ;  /* 0x0001200004047984 */ /* 0x000e620000000c00 */
[----:B------:R-:W-:Y:S02]  /*2810*/  PRMT R0, RZ, 0x654, R0 ;  /* 0x00000654ff007816 */ /* 0x000fe40000000000 */
[C---:B------:R-:W-:Y:S01]  /*2820*/  ISETP.NE.AND P1, PT, R11.reuse, 0x2, PT ;  /* 0x000000020b00780c */ /* 0x040fe20003f25270 */
[----:B------:R-:W-:Y:S01]  /*2830*/  @!PT LDS RZ, [RZ] ;  /* 0x00000000fffff984 */ /* 0x000fe20000000800 */
[----:B------:R-:W-:Y:S01]  /*2840*/  @!PT LDS RZ, [RZ] ;  /* 0x00000000fffff984 */ /* 0x000fe20000000800 */
[----:B------:R-:W-:Y:S01]  /*2850*/  @!PT LDS RZ, [RZ] ;  /* 0x00000000fffff984 */ /* 0x000fe20000000800 */
[----:B------:R-:W-:Y:S01]  /*2860*/  @!PT LDS RZ, [RZ] ;  /* 0x00000000fffff984 */ /* 0x000fe20000000800 */
[----:B------:R2:W-:Y:S06]  /*2870*/  MEMBAR.ALL.CTA ;  /* 0x0000000000007992 */ /* 0x0005ec0000008000 */
[----:B--2---:R-:W2:Y:S01]  /*2880*/  FENCE.VIEW.ASYNC.S ;  /* 0x00000000000073c6 */ /* 0x004ea20000000000 */
[----:B------:R-:W-:Y:S01]  /*2890*/  SEL R11, R11, RZ, P1 ;  /* 0x000000ff0b0b7207 */ /* 0x000fe20000800000 */
[----:B--2---:R2:W-:Y:S01]  /*28a0*/  SYNCS.ARRIVE.TRANS64.RED.A1T0 RZ, [R0+URZ], RZ ;  /* 0x000000ff00ff79a7 */ /* 0x0045e200081004ff */
[----:B-1----:R-:W-:-:S02]  /*28b0*/  LOP3.LUT P3, RZ, R6, 0x1, RZ, 0xc0, !PT ;  /* 0x0000000106ff7812 */ /* 0x002fc4000786c0ff */
[----:B------:R-:W-:-:S04]  /*28c0*/  SEL R4, RZ, 0x1, P1 ;  /* 0x00000001ff047807 */ /* 0x000fc80000800000 */
[----:B------:R-:W-:Y:S02]  /*28d0*/  LOP3.LUT R10, R10, R4, RZ, 0x3c, !PT ;  /* 0x000000040a0a7212 */ /* 0x000fe400078e3cff */
[----:B--2---:R-:W-:-:S04]  /*28e0*/  SEL R0, RZ, 0x1, P0 ;  /* 0x00000001ff007807 */ /* 0x004fc80000000000 */
[----:B------:R-:W-:Y:S01]  /*28f0*/  LOP3.LUT R9, R9, R0, RZ, 0x3c, !PT ;  /* 0x0000000009097212 */ /* 0x000fe200078e3cff */
[----:B------:R-:W-:Y:S06]  /*2900*/  @P3 BRA `(.L_x_44) ;  /* 0xfffffffc002c3947 */ /* 0x000fec000383ffff */
[----:B------:R-:W-:Y:S01]  /*2910*/  ULEA UR5, UR6, UR37, 0x3 ;  /* 0x0000002506057291 */ /* 0x000fe2000f8e18ff */
[----:B------:R-:W-:-:S08]  /*2920*/  SHF.L.U32 R2, R12, 0x1f, RZ ;  /* 0x0000001f0c027819 */ /* 0x000fd000000006ff */
[----:B------:R-:W1:Y:S02]  /*2930*/  SYNCS.PHASECHK.TRANS64 P0, [UR5+0xa0], R2 ;  /* 0x0000a002ff0075a7 */ /* 0x000e640008001005 */
[----:B-1----:R-:W-:Y:S05]  /*2940*/  @P0 BRA `(.L_x_45) ;  /* 0x0000000000080947 */ /* 0x002fea0003800000 */
[----:B------:R-:W1:Y:S02]  /*2950*/  SYNCS.PHASECHK.TRANS64.TRYWAIT P0, [UR5+0xa0], R2 ;  /* 0x0000a002ff0075a7 */ /* 0x000e640008001105 */
[----:B-1----:R-:W-:Y:S05]  /*2960*/  @!P0 BRA `(.L_x_46) ;  /* 0x00000078003c8947 */ /* 0x002fea0003800000 */
.L_x_45:
[----:B------:R-:W-:-:S04]  /*2970*/  UIADD3 UR4, UPT, UPT, UR6, 0x1, URZ ;  /* 0x0000000106047890 */ /* 0x000fc8000fffe0ff */
[----:B------:R-:W-:-:S04]  /*2980*/  UISETP.NE.AND UP0, UPT, UR4, 0x2, UPT ;  /* 0x000000020400788c */ /* 0x000fc8000bf05270 */
[----:B------:R-:W-:Y:S02]  /*2990*/  USEL UR7, URZ, 0x1, UP0 ;  /* 0x00000001ff077887 */ /* 0x000fe40008000000 */
[----:B------:R-:W-:-:S04]  /*29a0*/  USEL UR4, UR4, URZ, UP0 ;  /* 0x000000ff04047287 */ /* 0x000fc80008000000 */
[----:B------:R-:W-:Y:S01]  /*29b0*/  ULEA UR4, UR4, UR37, 0x3 ;  /* 0x0000002504047291 */ /* 0x000fe2000f8e18ff */
[----:B-1----:R-:W-:-:S04]  /*29c0*/  LOP3.LUT R2, R12, UR7, RZ, 0x3c, !PT ;  /* 0x000000070c027c12 */ /* 0x002fc8000f8e3cff */
[----:B------:R-:W-:-:S04]  /*29d0*/  SHF.L.U32 R0, R2, 0x1f, RZ ;  /* 0x0000001f02007819 */ /* 0x000fc800000006ff */
[----:B------:R-:W1:Y:S02]  /*29e0*/  SYNCS.PHASECHK.TRANS64 P0, [UR4+0xa0], R0 ;  /* 0x0000a000ff0075a7 */ /* 0x000e640008001004 */
[----:B-1----:R-:W-:Y:S05]  /*29f0*/  @P0 EXIT ;  /* 0x000000000000094d */ /* 0x002fea0003800000 */
[----:B------:R-:W-:Y:S02]  /*2a00*/  SHF.L.U32 R2, R2, 0x1f, RZ ;  /* 0x0000001f02027819 */ /* 0x000fe400000006ff */
[----:B------:R-:W-:-:S07]  /*2a10*/  MOV R0, UR4 ;  /* 0x0000000400007c02 */ /* 0x000fce0008000f00 */
.L_x_47:
[----:B-1----:R1:W2:Y:S02]  /*2a20*/  SYNCS.PHASECHK.TRANS64.TRYWAIT P0, [R0+URZ+0xa0], R2 ;  /* 0x0000a002000075a7 */ /* 0x0022a400080011ff */
[----:B--2---:R-:W-:Y:S05]  /*2a30*/  @!P0 NANOSLEEP.SYNCS 0x989680 ;  /* 0x009896800000895d */ /* 0x004fea0003900000 */
[----:B------:R-:W2:Y:S02]  /*2a40*/  @!P0 SYNCS.PHASECHK.TRANS64 P0, [R0+URZ+0xa0], R2 ;  /* 0x0000a002000085a7 */ /* 0x000ea400080010ff */
[----:B--2---:R-:W-:Y:S05]  /*2a50*/  @P0 EXIT ;  /* 0x000000000000094d */ /* 0x004fea0003800000 */
[----:B------:R-:W-:Y:S05]  /*2a60*/  BRA `(.L_x_47) ;  /* 0xfffffffc00ec7947 */ /* 0x000fea000383ffff */
.L_x_40:
[----:B------:R-:W-:-:S09]  /*2a70*/  UISETP.NE.AND UP1, UPT, UR8, URZ, UPT ;  /* 0x000000ff0800728c */ /* 0x000fd2000bf25270 */
[----:B------:R-:W-:Y:S05]  /*2a80*/  BRA.U UP1, `(.L_x_48) ;  /* 0x0000000d01cc7547 */ /* 0x000fea000b800000 */
[----:B------:R-:W-:Y:S01]  /*2a90*/  UMOV UR4, 0x40 ;  /* 0x0000004000047882 */ /* 0x000fe20000000000 */
[----:B------:R-:W-:Y:S01]  /*2aa0*/  NOP ;  /* 0x0000000000007918 */ /* 0x000fe20000000000 */
[----:B------:R-:W-:Y:S01]  /*2ab0*/  ULEA UR4, UR37, UR4, 0x18 ;  /* 0x0000000425047291 */ /* 0x000fe2000f8ec0ff */
[----:B------:R-:W-:Y:S02]  /*2ac0*/  UMOV UR5, 0x400 ;  /* 0x0000040000057882 */ /* 0x000fe40000000000 */
[----:B------:R-:W-:-:S06]  /*2ad0*/  ULEA UR37, UR37, UR5, 0x18 ;  /* 0x0000000525257291 */ /* 0x000fcc000f8ec0ff */
[----:B------:R-:W1:Y:S02]  /*2ae0*/  LDS.U8 R0, [UR4+0x1c] ;  /* 0x00001c04ff007984 */ /* 0x000e640008000000 */
[----:B-1----:R-:W-:-:S13]  /*2af0*/  ISETP.NE.AND P0, PT, R0, RZ, PT ;  /* 0x000000ff0000720c */ /* 0x002fda0003f05270 */
[----:B------:R-:W-:Y:S05]  /*2b00*/  @P0 BRA `(.L_x_49) ;  /* 0x0000000000580947 */ /* 0x000fea0003800000 */
[----:B------:R-:W-:-:S13]  /*2b10*/  ELECT P0, URZ, PT ;  /* 0x0000000000ff782f */ /* 0x000fda0003800000 */
[----:B------:R-:W-:Y:S05]  /*2b20*/  @!P0 BRA `(.L_x_50) ;  /* 0x0000000000608947 */ /* 0x000fea0003800000 */
[----:B------:R-:W-:Y:S01]  /*2b30*/  UMOV UR5, 0x10 ;  /* 0x0000001000057882 */ /* 0x000fe20000000000 */
[----:B------:R-:W-:Y:S01]  /*2b40*/  HFMA2 R0, -RZ, RZ, 0, 5.9604644775390625e-08 ;  /* 0x00000001ff007431 */ /* 0x000fe200000001ff */
[----:B------:R-:W-:-:S03]  /*2b50*/  MOV R2, 0xffff ;  /* 0x0000ffff00027802 */ /* 0x000fc60000000f00 */
[----:B------:R-:W-:Y:S04]  /*2b60*/  DEPBAR.LE SB1, 0x36 ;  /* 0x00009d800000791a */ /* 0x000fe80000000000 */
[----:B------:R-:W1:Y:S02]  /*2b70*/  UTCATOMSWS.FIND_AND_SET.ALIGN UP0, UR5, UR5 ;  /* 0x00000005000575e3 */ /* 0x000e640008000800 */
[----:B-1----:R-:W-:Y:S01]  /*2b80*/  MOV R3, UR5 ;  /* 0x0000000500037c02 */ /* 0x002fe20008000f00 */
[----:B------:R-:W-:Y:S06]  /*2b90*/  BRA.U UP0, `(.L_x_51) ;  /* 0x0000000100187547 */ /* 0x000fec000b800000 */
.L_x_52:
[----:B------:R-:W-:Y:S05]  /*2ba0*/  NANOSLEEP 0x64 ;  /* 0x000000640000795d */ /* 0x000fea0003800000 */
[----:B------:R-:W-:-:S05]  /*2bb0*/  UMOV UR5, 0x10 ;  /* 0x0000001000057882 */ /* 0x000fca0000000000 */
[----:B------:R-:W-:Y:S04]  /*2bc0*/  DEPBAR.LE SB1, 0x36 ;  /* 0x00009d800000791a */ /* 0x000fe80000000000 */
[----:B------:R-:W1:Y:S02]  /*2bd0*/  UTCATOMSWS.FIND_AND_SET.ALIGN UP0, UR5, UR5 ;  /* 0x00000005000575e3 */ /* 0x000e640008000800 */
[----:B-1----:R-:W-:Y:S01]  /*2be0*/  MOV R3, UR5 ;  /* 0x0000000500037c02 */ /* 0x002fe20008000f00 */
[----:B------:R-:W-:Y:S05]  /*2bf0*/  BRA.U !UP0, `(.L_x_52) ;  /* 0xfffffffd08e87547 */ /* 0x000fea000b83ffff */
.L_x_51:
[-C--:B------:R-:W-:Y:S02]  /*2c00*/  SHF.L.U32 R2, R2, R3.reuse, RZ ;  /* 0x0000000302027219 */ /* 0x080fe400000006ff */
[----:B------:R-:W-:Y:S01]  /*2c10*/  SHF.L.U32 R0, R0, R3, RZ ;  /* 0x0000000300007219 */ /* 0x000fe200000006ff */
[----:B------:R-:W-:Y:S02]  /*2c20*/  IMAD.SHL.U32 R3, R3, 0x20, RZ ;  /* 0x0000002003037824 */ /* 0x000fe400078e00ff */
[----:B------:R1:W-:Y:S04]  /*2c30*/  ATOMS.OR RZ, [UR4+0x14], R2 ;  /* 0x00001402ffff798c */ /* 0x0003e8000b000004 */
[----:B------:R1:W-:Y:S04]  /*2c40*/  ATOMS.OR RZ, [UR4+0x18], R0 ;  /* 0x00001800ffff798c */ /* 0x0003e8000b000004 */
[----:B------:R1:W-:Y:S01]  /*2c50*/  STS [UR37+0x140], R3 ;  /* 0x00014003ff007988 */ /* 0x0003e20008000825 */
[----:B------:R-:W-:Y:S05]  /*2c60*/  BRA `(.L_x_50) ;  /* 0x0000000000107947 */ /* 0x000fea0003800000 */
.L_x_49:
[----:B------:R-:W-:Y:S02]  /*2c70*/  MOV R0, 0xffffffff ;  /* 0xffffffff00007802 */ /* 0x000fe40000000f00 */
[----:B------:R-:W-:-:S03]  /*2c80*/  MOV R2, 0x2cb0 ;  /* 0x00002cb000027802 */ /* 0x000fc60000000f00 */
[----:B------:R1:W-:Y:S04]  /*2c90*/  STS [UR37+0x140], R0 ;  /* 0x00014000ff007988 */ /* 0x0003e80008000825 */
[----:B-1-3-5:R-:W-:Y:S05]  /*2ca0*/  CALL.REL.NOINC `($__internal_1_$__cuda_sm10x_tcgen05_guardrail_trap_phase_invalid_during_alloc) ;  /* 0x0000008000347944 */ /* 0x02afea0003c00000 */
.L_x_50:
[----:B------:R-:W-:Y:S05]  /*2cb0*/  WARPSYNC.ALL ;  /* 0x0000000000007948 */ /* 0x000fea0003800000 */
[----:B------:R-:W2:Y:S01]  /*2cc0*/  S2UR UR5, SR_CgaCtaId ;  /* 0x00000000000579c3 */ /* 0x000ea20000008800 */
[----:B------:R-:W-:Y:S01]  /*2cd0*/  UMOV UR4, 0x400 ;  /* 0x0000040000047882 */ /* 0x000fe20000000000 */
[----:B------:R-:W-:-:S06]  /*2ce0*/  NOP ;  /* 0x0000000000007918 */ /* 0x000fcc0000000000 */
[----:B------:R-:W-:Y:S06]  /*2cf0*/  BAR.ARV 0x6, 0xa0 ;  /* 0x0182800000007b1d */ /* 0x000fec0000002000 */
[----:B------:R-:W4:Y:S01]  /*2d00*/  LDCU UR7, c[0x0][0x38c] ;  /* 0x00007180ff0777ac */ /* 0x000f220008000800 */
[----:B------:R-:W-:Y:S01]  /*2d10*/  IMAD.MOV.U32 R11, RZ, RZ, 0x1 ;  /* 0x00000001ff0b7424 */ /* 0x000fe200078e00ff */
[----:B------:R-:W-:Y:S01]  /*2d20*/  CS2R R8, SRZ ;  /* 0x0000000000087805 */ /* 0x000fe2000001ff00 */
[----:B------:R-:W-:Y:S01]  /*2d30*/  IMAD.MOV.U32 R10, RZ, RZ, RZ ;  /* 0x000000ffff0a7224 */ /* 0x000fe200078e00ff */
[----:B------:R-:W3:Y:S01]  /*2d40*/  LDCU UR6, c[0x0][0x38c] ;  /* 0x00007180ff0677ac */ /* 0x000ee20008000800 */
[----:B------:R-:W-:Y:S01]  /*2d50*/  UMOV UR15, URZ ;  /* 0x000000ff000f7c82 */ /* 0x000fe20008000000 */
[----:B------:R-:W-:Y:S01]  /*2d60*/  UMOV UR14, URZ ;  /* 0x000000ff000e7c82 */ /* 0x000fe20008000000 */
[----:B--2---:R-:W-:Y:S01]  /*2d70*/  ULEA UR5, UR5, UR4, 0x18 ;  /* 0x0000000405057291 */ /* 0x004fe2000f8ec0ff */
[----:B------:R-:W-:Y:S01]  /*2d80*/  UMOV UR24, 0x0 ;  /* 0x0000000000187882 */ /* 0x000fe20000000000 */
[----:B------:R-:W-:-:S02]  /*2d90*/  UMOV UR25, 0x4400910 ;  /* 0x0440091000197882 */ /* 0x000fc40000000000 */
[----:B------:R-:W-:Y:S02]  /*2da0*/  UIADD3 UR10, UPT, UPT, UR5, 0x8800, URZ ;  /* 0x00008800050a7890 */ /* 0x000fe4000fffe0ff */
[----:B------:R-:W-:Y:S02]  /*2db0*/  UIADD3 UR11, UPT, UPT, UR5, 0x10800, URZ ;  /* 0x00010800050b7890 */ /* 0x000fe4000fffe0ff */
[----:B----4-:R-:W-:Y:S01]  /*2dc0*/  UIADD3 UR7, UPT, UPT, UR7, 0x1f, URZ ;  /* 0x0000001f07077890 */ /* 0x010fe2000fffe0ff */
[----:B-1----:R-:W1:Y:S01]  /*2dd0*/  LDS R0, [UR5+0x140] ;  /* 0x00014005ff007984 */ /* 0x002e620008000800 */
[----:B------:R-:W-:Y:S02]  /*2de0*/  USHF.R.U32.HI UR10, URZ, 0x4, UR10 ;  /* 0x00000004ff0a7899 */ /* 0x000fe4000801160a */
[----:B------:R-:W-:Y:S02]  /*2df0*/  USHF.R.S32.HI UR4, URZ, 0x1f, UR7 ;  /* 0x0000001fff047899 */ /* 0x000fe40008011407 */
[----:B------:R-:W-:-:S02]  /*2e00*/  USHF.R.U32.HI UR11, URZ, 0x4, UR11 ;  /* 0x00000004ff0b7899 */ /* 0x000fc4000801160b */
[----:B------:R-:W-:Y:S02]  /*2e10*/  ULEA.HI UR4, UR4, UR7, URZ, 0x5 ;  /* 0x0000000704047291 */ /* 0x000fe4000f8f28ff */
[----:B------:R-:W-:Y:S02]  /*2e20*/  ULOP3.LUT UR10, UR10, 0x3fff, URZ, 0xc0, !UPT ;  /* 0x00003fff0a0a7892 */ /* 0x000fe4000f8ec0ff */
[----:B------:R-:W-:Y:S02]  /*2e30*/  USHF.R.S32.HI UR4, URZ, 0x5, UR4 ;  /* 0x00000005ff047899 */ /* 0x000fe40008011404 */
[----:B------:R-:W-:Y:S02]  /*2e40*/  ULOP3.LUT UR11, UR11, 0x3fff, URZ, 0xc0, !UPT ;  /* 0x00003fff0b0b7892 */ /* 0x000fe4000f8ec0ff */
[----:B------:R-:W-:Y:S01]  /*2e50*/  UISETP.LT.AND UP0, UPT, UR4, 0x1, UPT ;  /* 0x000000010400788c */ /* 0x000fe2000bf01270 */
[----:B------:R-:W-:Y:S01]  /*2e60*/  UMOV UR22, 0x0 ;  /* 0x0000000000167882 */ /* 0x000fe20000000000 */
[----:B------:R-:W-:-:S02]  /*2e70*/  UMOV UR23, 0x4400910 ;  /* 0x0440091000177882 */ /* 0x000fc40000000000 */
[----:B------:R-:W-:Y:S02]  /*2e80*/  USEL UR9, UR4, 0x1, !UP0 ;  /* 0x0000000104097887 */ /* 0x000fe4000c000000 */
[----:B------:R-:W-:Y:S02]  /*2e90*/  ULOP3.LUT UR10, UR10, 0x10000, URZ, 0xfc, !UPT ;  /* 0x000100000a0a7892 */ /* 0x000fe4000f8efcff */
[----:B------:R-:W-:Y:S02]  /*2ea0*/  ULOP3.LUT UR11, UR11, 0x10000, URZ, 0xfc, !UPT ;  /* 0x000100000b0b7892 */ /* 0x000fe4000f8efcff */
[----:B------:R-:W-:Y:S02]  /*2eb0*/  UIADD3 UR9, UPT, UPT, -UR9, URZ, URZ ;  /* 0x000000ff09097290 */ /* 0x000fe4000fffe1ff */
[----:B---3--:R-:W-:Y:S01]  /*2ec0*/  UISETP.GE.AND UP3, UPT, UR6, 0x1, UPT ;  /* 0x000000010600788c */ /* 0x008fe2000bf66270 */
[----:B------:R-:W-:Y:S01]  /*2ed0*/  UMOV UR20, 0x0 ;  /* 0x0000000000147882 */ /* 0x000fe20000000000 */
[----:B------:R-:W-:Y:S01]  /*2ee0*/  UMOV UR21, 0x4400910 ;  /* 0x0440091000157882 */ /* 0x000fe20000000000 */
[----:B------:R-:W-:Y:S01]  /*2ef0*/  UMOV UR18, 0x0 ;  /* 0x0000000000127882 */ /* 0x000fe20000000000 */
[----:B------:R-:W-:Y:S01]  /*2f00*/  UMOV UR19, 0x4400910 ;  /* 0x0440091000137882 */ /* 0x000fe20000000000 */
[----:B-1----:R-:W-:-:S15]  /*2f10*/  R2UR UR16, R0 ;  /* 0x00000000001072ca */ /* 0x002fde00000e0000 */
.L_x_59:
[----:B------:R-:W-:Y:S02]  /*2f20*/  LEA R0, R10, UR5, 0x3 ;  /* 0x000000050a007c11 */ /* 0x000fe4000f8e18ff */
[----:B------:R-:W-:Y:S02]  /*2f30*/  SHF.L.U32 R2, R9, 0x1f, RZ ;  /* 0x0000001f09027819 */ /* 0x000fe400000006ff */
[----:B------:R-:W-:Y:S01]  /*2f40*/  PLOP3.LUT P0, PT, PT, PT, UP3, 0x80, 0x8 ;  /* 0x000000000008781c */ /* 0x000fe20003f0f038 */
[----:B------:R-:W-:Y:S01]  /*2f50*/  VIADD R3, R0, 0xa0 ;  /* 0x000000a000037836 */ /* 0x000fe20000000000 */
[----:B-1----:R-:W1:Y:S02]  /*2f60*/  SYNCS.PHASECHK.TRANS64.TRYWAIT P1, [R0+URZ+0x90], R2 ;  /* 0x00009002000075a7 */ /* 0x002e6400080211ff */
[----:B-1-3--:R-:W-:Y:S09]  /*2f70*/  @!P1 BRA `(.L_x_53) ;  /* 0x0000007000d09947 */ /* 0x00aff20003800000 */
.L_x_182:
[----:B------:R-:W-:Y:S01]  /*2f80*/  LEA R4, R10, UR5, 0x4 ;  /* 0x000000050a047c11 */ /* 0x000fe2000f8e20ff */
[----:B------:R-:W-:Y:S01]  /*2f90*/  @UP3 ULEA UR6, UR14, UR5, 0x3 ;  /* 0x000000050e063291 */ /* 0x000fe2000f8e18ff */
[----:B------:R-:W-:Y:S01]  /*2fa0*/  PLOP3.LUT P2, PT, PT, PT, PT, 0x80, 0x8 ;  /* 0x000000000008781c */ /* 0x000fe20003f4f070 */
[----:B------:R-:W-:Y:S01]  /*2fb0*/  ULEA UR7, UR15, UR5, 0x3 ;  /* 0x000000050f077291 */ /* 0x000fe2000f8e18ff */
[----:B------:R-:W-:Y:S02]  /*2fc0*/  PRMT R3, RZ, 0x654, R3 ;  /* 0x00000654ff037816 */ /* 0x000fe40000000003 */
[----:B------:R-:W2:Y:S01]  /*2fd0*/  LDS.128 R4, [R4+0x120] ;  /* 0x0001200004047984 */ /* 0x000ea20000000c00 */
[----:B-1----:R-:W-:Y:S02]  /*2fe0*/  @P0 SHF.L.U32 R2, R8, 0x1f, RZ ;  /* 0x0000001f08020819 */ /* 0x002fe400000006ff */
[----:B------:R-:W-:Y:S01]  /*2ff0*/  SHF.L.U32 R0, R11, 0x1f, RZ ;  /* 0x0000001f0b007819 */ /* 0x000fe200000006ff */
[----:B------:R-:W-:Y:S01]  /*3000*/  @!PT LDS RZ, [RZ] ;  /* 0x00000000fffff984 */ /* 0x000fe20000000800 */
[----:B------:R-:W-:Y:S01]  /*3010*/  @!PT LDS RZ, [RZ] ;  /* 0x00000000fffff984 */ /* 0x000fe20000000800 */
[----:B------:R-:W-:Y:S01]  /*3020*/  @!PT LDS RZ, [RZ] ;  /* 0x00000000fffff984 */ /* 0x000fe20000000800 */
[----:B------:R-:W-:Y:S01]  /*3030*/  @!PT LDS RZ, [RZ] ;  /* 0x00000000fffff984 */ /* 0x000fe20000000800 */
[----:B------:R1:W-:Y:S06]  /*3040*/  MEMBAR.ALL.CTA ;  /* 0x0000000000007992 */ /* 0x0003ec0000008000 */
[----:B-1----:R-:W1:Y:S02]  /*3050*/  FENCE.VIEW.ASYNC.S ;  /* 0x00000000000073c6 */ /* 0x002e640000000000 */
[----:B-1----:R1:W-:Y:S01]  /*3060*/  SYNCS.ARRIVE.TRANS64.RED.A1T0 RZ, [R3+URZ], RZ ;  /* 0x000000ff03ff79a7 */ /* 0x0023e200081004ff */
[----:B------:R1:W3:Y:S01]  /*3070*/  @P0 SYNCS.PHASECHK.TRANS64.TRYWAIT P2, [UR6], R2 ;  /* 0x00000002ff0005a7 */ /* 0x0002e20008041106 */
[----:B------:R-:W-:Y:S01]  /*3080*/  ULEA.HI UR6, UR15, UR15, URZ, 0x1 ;  /* 0x0000000f0f067291 */ /* 0x000fe2000f8f08ff */
[----:B--2---:R-:W-:-:S03]  /*3090*/  LOP3.LUT P1, RZ, R6, 0x1, RZ, 0xc0, !PT ;  /* 0x0000000106ff7812 */ /* 0x004fc6000782c0ff */
[----:B------:R-:W-:Y:S02]  /*30a0*/  USHF.L.U32 UR8, UR6, 0x7, URZ ;  /* 0x0000000706087899 */ /* 0x000fe400080006ff */
[----:B------:R-:W-:Y:S02]  /*30b0*/  ULOP3.LUT UR6, UR6, 0xffe, URZ, 0xc0, !UPT ;  /* 0x00000ffe06067892 */ /* 0x000fe4000f8ec0ff */
[----:B------:R-:W-:Y:S02]  /*30c0*/  ULOP3.LUT UR8, UR8, 0xffffff00, URZ, 0xc0, !UPT ;  /* 0xffffff0008087892 */ /* 0x000fe4000f8ec0ff */
[----:B------:R-:W-:Y:S02]  /*30d0*/  UIADD3 UR6, UPT, UPT, -UR6, UR15, URZ ;  /* 0x0000000f06067290 */ /* 0x000fe4000fffe1ff */
[----:B------:R-:W-:Y:S01]  /*30e0*/  UIADD3 UR8, UPT, UPT, UR16, UR8, URZ ;  /* 0x0000000810087290 */ /* 0x000fe2000fffe0ff */
[----:B------:R-:W2:Y:S03]  /*30f0*/  SYNCS.PHASECHK.TRANS64.TRYWAIT P0, [UR7+0xd0], R0 ;  /* 0x0000d000ff0075a7 */ /* 0x000ea60008001107 */
[----:B------:R-:W-:Y:S01]  /*3100*/  ULEA UR8, UR6, UR8, 0x14 ;  /* 0x0000000806087291 */ /* 0x000fe2000f8ea0ff */
[----:B-123--:R-:W-:Y:S11]  /*3110*/  @!P0 BRA `(.L_x_54) ;  /* 0x00000070007c8947 */ /* 0x00eff60003800000 */
.L_x_184:
[----:B------:R-:W-:Y:S01]  /*3120*/  IADD3 R10, PT, PT, R10, 0x1, RZ ;  /* 0x000000010a0a7810 */ /* 0x000fe20007ffe0ff */
[----:B------:R-:W-:Y:S06]  /*3130*/  BRA.U !UP3, `(.L_x_55) ;  /* 0x000000010bc07547 */ /* 0x000fec000b800000 */
[----:B------:R-:W-:Y:S01]  /*3140*/  UPLOP3.LUT UP4, UPT, UPT, UPT, UPT, 0x40, 0x4 ;  /* 0x000000000004789c */ /* 0x000fe20003f8e870 */
[----:B------:R-:W-:Y:S01]  /*3150*/  UMOV UR13, UR9 ;  /* 0x00000009000d7c82 */ /* 0x000fe20008000000 */
[----:B------:R-:W-:Y:S01]  /*3160*/  UMOV UR12, UR4 ;  /* 0x00000004000c7c82 */ /* 0x000fe20008000000 */
[----:B------:R-:W-:-:S08]  /*3170*/  UMOV UR17, UR14 ;  /* 0x0000000e00117c82 */ /* 0x000fd00008000000 */
.L_x_58:
[----:B------:R-:W-:Y:S02]  /*3180*/  UIADD3 UR13, UPT, UPT, UR13, 0x1, URZ ;  /* 0x000000010d0d7890 */ /* 0x000fe4000fffe0ff */
[----:B--2---:R-:W-:Y:S02]  /*3190*/  ULEA UR6, UR17, UR5, 0x3 ;  /* 0x0000000511067291 */ /* 0x004fe4000f8e18ff */
[----:B------:R-:W-:Y:S01]  /*31a0*/  UISETP.NE.AND UP0, UPT, UR13, URZ, UPT ;  /* 0x000000ff0d00728c */ /* 0x000fe2000bf05270 */
[----:B---3--:R-:W-:Y:S10]  /*31b0*/  @P2 BRA `(.L_x_56) ;  /* 0x00000000000c2947 */ /* 0x008ff40003800000 */
[----:B-1----:R-:W-:Y:S04]  /*31c0*/  SHF.L.U32 R2, R8, 0x1f, RZ ;  /* 0x0000001f08027819 */ /* 0x002fe800000006ff */
[----:B------:R-:W1:Y:S02]  /*31d0*/  SYNCS.PHASECHK.TRANS64.TRYWAIT P0, [UR6], R2 ;  /* 0x00000002ff0075a7 */ /* 0x000e640008001106 */
[----:B-1----:R-:W-:Y:S05]  /*31e0*/  @!P0 BRA `(.L_x_57) ;  /* 0x0000007000608947 */ /* 0x002fea0003800000 */
.L_x_56:
[----:B------:R-:W-:Y:S01]  /*31f0*/  UISETP.NE.AND UP1, UPT, UR12, 0x1, UPT ;  /* 0x000000010c00788c */ /* 0x000fe2000bf25270 */
[----:B------:R-:W-:Y:S01]  /*3200*/  PLOP3.LUT P2, PT, PT, PT, PT, 0x80, 0x8 ;  /* 0x000000000008781c */ /* 0x000fe20003f4f070 */
[----:B------:R-:W-:Y:S02]  /*3210*/  UIADD3 UR14, UPT, UPT, UR17, 0x1, URZ ;  /* 0x00000001110e7890 */ /* 0x000fe4000fffe0ff */
[----:B------:R-:W-:Y:S02]  /*3220*/  ULEA UR28, UR17, UR11, 0xb ;  /* 0x0000000b111c7291 */ /* 0x000fe4000f8e58ff */
[----:B------:R-:W-:Y:S01]  /*3230*/  UISETP.NE.AND UP2, UPT, UR14, 0x4, UPT ;  /* 0x000000040e00788c */ /* 0x000fe2000bf45270 */
[----:B------:R-:W-:Y:S01]  /*3240*/  PLOP3.LUT P0, PT, PT, PT, UP1, 0x80, 0x8 ;  /* 0x000000000008781c */ /* 0x000fe20003f0f018 */
[----:B------:R-:W-:Y:S02]  /*3250*/  UIADD3 UR40, UPT, UPT, UR28, 0x2, URZ ;  /* 0x000000021c287890 */ /* 0x000fe4000fffe0ff */
[----:B------:R-:W-:Y:S02]  /*3260*/  USEL UR27, URZ, 0x1, UP2 ;  /* 0x00000001ff1b7887 */ /* 0x000fe40009000000 */
[----:B------:R-:W-:Y:S02]  /*3270*/  USEL UR14, UR14, URZ, UP2 ;  /* 0x000000ff0e0e7287 */ /* 0x000fe40009000000 */
[----:B------:R-:W-:Y:S02]  /*3280*/  UIADD3 UR36, UPT, UPT, UR28, 0x4, URZ ;  /* 0x000000041c247890 */ /* 0x000fe4000fffe0ff */
[----:B------:R-:W-:Y:S01]  /*3290*/  @UP1 ULEA UR26, UR14, UR5, 0x3 ;  /* 0x000000050e1a1291 */ /* 0x000fe2000f8e18ff */
[----:B------:R-:W-:Y:S01]  /*32a0*/  LOP3.LUT R8, R8, UR27, RZ, 0x3c, !PT ;  /* 0x0000001b08087c12 */ /* 0x000fe2000f8e3cff */
[----:B------:R-:W-:Y:S02]  /*32b0*/  UIADD3 UR32, UPT, UPT, UR28, 0x6, URZ ;  /* 0x000000061c207890 */ /* 0x000fe4000fffe0ff */
[----:B------:R-:W-:Y:S01]  /*32c0*/  UIADD3 UR6, UPT, UPT, UR6, 0x20, URZ ;  /* 0x0000002006067890 */ /* 0x000fe2000fffe0ff */
[----:B-1----:R-:W-:Y:S01]  /*32d0*/  @P0 SHF.L.U32 R0, R8, 0x1f, RZ ;  /* 0x0000001f08000819 */ /* 0x002fe200000006ff */
[----:B------:R-:W-:Y:S01]  /*32e0*/  UIADD3 UR12, UPT, UPT, UR12, -0x1, URZ ;  /* 0xffffffff0c0c7890 */ /* 0x000fe2000fffe0ff */
[----:B------:R-:W-:Y:S02]  /*32f0*/  UMOV UR29, 0x40004040 ;  /* 0x40004040001d7882 */ /* 0x000fe40000000000 */
[----:B------:R2:W3:Y:S01]  /*3300*/  @P0 SYNCS.PHASECHK.TRANS64.TRYWAIT P2, [UR26], R0 ;  /* 0x00000000ff0005a7 */ /* 0x0004e2000804111a */
[----:B------:R-:W-:Y:S01]  /*3310*/  ULEA UR26, UR17, UR10, 0x9 ;  /* 0x0000000a111a7291 */ /* 0x000fe2000f8e48ff */
[----:B------:R-:W-:Y:S01]  /*3320*/  UMOV UR27, 0x40004040 ;  /* 0x40004040001b7882 */ /* 0x000fe20000000000 */
[----:B------:R-:W-:Y:S02]  /*3330*/  UMOV UR41, 0x40004040 ;  /* 0x4000404000297882 */ /* 0x000fe40000000000 */
[----:B------:R-:W-:Y:S02]  /*3340*/  UIADD3 UR38, UPT, UPT, UR26, 0x2, URZ ;  /* 0x000000021a267890 */ /* 0x000fe4000fffe0ff */
[----:B------:R-:W-:Y:S02]  /*3350*/  UIADD3 UR34, UPT, UPT, UR26, 0x4, URZ ;  /* 0x000000041a227890 */ /* 0x000fe4000fffe0ff */
[----:B------:R-:W-:Y:S01]  /*3360*/  UIADD3 UR30, UPT, UPT, UR26, 0x6, URZ ;  /* 0x000000061a1e7890 */ /* 0x000fe2000fffe0ff */
[----:B------:R2:W-:Y:S01]  /*3370*/  UTCHMMA gdesc[UR26], gdesc[UR28], tmem[UR8], tmem[UR24], idesc[UR25], UP4 ;  /* 0x00ff181c1a0075ea */ /* 0x0005e2000a000008 */
[----:B------:R-:W-:Y:S01]  /*3380*/  UPLOP3.LUT UP4, UPT, UPT, UPT, UPT, 0x80, 0x8 ;  /* 0x000000000008789c */ /* 0x000fe20003f8f070 */
[----:B------:R-:W-:Y:S01]  /*3390*/  UMOV UR39, 0x40004040 ;  /* 0x4000404000277882 */ /* 0x000fe20000000000 */
[----:B------:R-:W-:Y:S01]  /*33a0*/  UMOV UR37, 0x40004040 ;  /* 0x4000404000257882 */ /* 0x000fe20000000000 */
[----:B------:R2:W-:Y:S01]  /*33b0*/  UTCHMMA gdesc[UR38], gdesc[UR40], tmem[UR8], tmem[UR22], idesc[UR23], UPT ;  /* 0x00ff1628260075ea */ /* 0x0005e2000b800008 */
[----:B------:R-:W-:Y:S01]  /*33c0*/  UMOV UR35, 0x40004040 ;  /* 0x4000404000237882 */ /* 0x000fe20000000000 */
[----:B------:R-:W-:Y:S01]  /*33d0*/  UMOV UR33, 0x40004040 ;  /* 0x4000404000217882 */ /* 0x000fe20000000000 */
[----:B------:R-:W-:Y:S01]  /*33e0*/  UMOV UR31, 0x40004040 ;  /* 0x40004040001f7882 */ /* 0x000fe20000000000 */
[----:B------:R2:W-:Y:S01]  /*33f0*/  UTCHMMA gdesc[UR34], gdesc[UR36], tmem[UR8], tmem[UR20], idesc[UR21], UPT ;  /* 0x00ff1424220075ea */ /* 0x0005e2000b800008 */
[----:B------:R2:W-:Y:S01]  /*3400*/  UTCHMMA gdesc[UR30], gdesc[UR32], tmem[UR8], tmem[UR18], idesc[UR19], UPT ;  /* 0x00ff12201e0075ea */ /* 0x0005e2000b800008 */
[----:B------:R2:W-:Y:S01]  /*3410*/  UTCBAR [UR6], URZ ;  /* 0x000000ff060073e9 */ /* 0x0005e200080000ff */
[----:B------:R-:W-:Y:S01]  /*3420*/  UMOV UR17, UR14 ;  /* 0x0000000e00117c82 */ /* 0x000fe20008000000 */
[----:B------:R-:W-:Y:S05]  /*3430*/  BRA.U UP0, `(.L_x_58) ;  /* 0xfffffffd00507547 */ /* 0x000fea000b83ffff */
.L_x_55:
[----:B------:R-:W-:Y:S01]  /*3440*/  UIADD3 UR15, UPT, UPT, UR15, 0x1, URZ ;  /* 0x000000010f0f7890 */ /* 0x000fe2000fffe0ff */
[C---:B------:R-:W-:Y:S01]  /*3450*/  ISETP.NE.AND P0, PT, R10.reuse, 0x2, PT ;  /* 0x000000020a00780c */ /* 0x040fe20003f05270 */
[----:B------:R-:W-:Y:S02]  /*3460*/  UIADD3 UR7, UPT, UPT, UR7, 0xb0, URZ ;  /* 0x000000b007077890 */ /* 0x000fe4000fffe0ff */
[----:B------:R-:W-:Y:S01]  /*3470*/  UISETP.NE.AND UP0, UPT, UR15, 0x4, UPT ;  /* 0x000000040f00788c */ /* 0x000fe2000bf05270 */
[----:B-12---:R-:W-:Y:S02]  /*3480*/  SEL R0, RZ, 0x1, P0 ;  /* 0x00000001ff007807 */ /* 0x006fe40000000000 */
[----:B------:R-:W-:Y:S01]  /*3490*/  SEL R10, R10, RZ, P0 ;  /* 0x000000ff0a0a7207 */ /* 0x000fe20000000000 */
[----:B------:R-:W-:Y:S01]  /*34a0*/  USEL UR6, URZ, 0x1, UP0 ;  /* 0x00000001ff067887 */ /* 0x000fe20008000000 */
[----:B------:R-:W-:Y:S01]  /*34b0*/  LOP3.LUT R9, R9, R0, RZ, 0x3c, !PT ;  /* 0x0000000009097212 */ /* 0x000fe200078e3cff */
[----:B------:R-:W-:Y:S01]  /*34c0*/  USEL UR15, UR15, URZ, UP0 ;  /* 0x000000ff0f0f7287 */ /* 0x000fe20008000000 */
[----:B------:R1:W-:Y:S03]  /*34d0*/  UTCBAR [UR7], URZ ;  /* 0x000000ff070073e9 */ /* 0x0003e600080000ff */
[----:B------:R-:W-:Y:S01]  /*34e0*/  LOP3.LUT R11, R11, UR6, RZ, 0x3c, !PT ;  /* 0x000000060b0b7c12 */ /* 0x000fe2000f8e3cff */
[----:B------:R-:W-:Y:S07]  /*34f0*/  @P1 BRA `(.L_x_59) ;  /* 0xfffffff800881947 */ /* 0x000fee000383ffff */
[----:B------:R-:W2:Y:S01]  /*3500*/  S2UR UR4, SR_CgaCtaId ;  /* 0x00000000000479c3 */ /* 0x000ea20000008800 */
[----:B------:R-:W-:Y:S01]  /*3510*/  ELECT P0, URZ, PT ;  /* 0x0000000000ff782f */ /* 0x000fe20003800000 */
[----:B------:R-:W-:Y:S01]  /*3520*/  IMAD.MOV.U32 R0, RZ, RZ, 0x1 ;  /* 0x00000001ff007424 */ /* 0x000fe200078e00ff */
[----:B------:R-:W-:Y:S01]  /*3530*/  UIADD3 UR5, UPT, UPT, UR5, 0xd0, URZ ;  /* 0x000000d005057890 */ /* 0x000fe2000fffe0ff */
[----:B------:R-:W-:Y:S01]  /*3540*/  SHF.L.U32 R2, R11, 0x1f, RZ ;  /* 0x0000001f0b027819 */ /* 0x000fe200000006ff */
[----:B------:R-:W-:-:S03]  /*3550*/  UMOV UR6, 0x40 ;  /* 0x0000004000067882 */ /* 0x000fc60000000000 */
[----:B------:R-:W-:Y:S01]  /*3560*/  UVIRTCOUNT.DEALLOC.SMPOOL 0x80 ;  /* 0x000000800000784c */ /* 0x000fe20000000000 */
[----:B--2---:R-:W-:Y:S02]  /*3570*/  ULEA UR4, UR4, UR6, 0x18 ;  /* 0x0000000604047291 */ /* 0x004fe4000f8ec0ff */
[----:B------:R-:W-:-:S07]  /*3580*/  ULEA UR6, UR15, UR5, 0x3 ;  /* 0x000000050f067291 */ /* 0x000fce000f8e18ff */
[----:B------:R2:W-:Y:S02]  /*3590*/  @P0 STS.U8 [UR4+0x1c], R0 ;  /* 0x00001c00ff000988 */ /* 0x0005e40008000004 */
[----:B------:R-:W4:Y:S02]  /*35a0*/  SYNCS.PHASECHK.TRANS64.TRYWAIT P0, [UR6], R2 ;  /* 0x00000002ff0075a7 */ /* 0x000f240008001106 */
[----:B--2-4-:R-:W-:Y:S05]  /*35b0*/  @!P0 BRA `(.L_x_60) ;  /* 0x0000006c00848947 */ /* 0x014fea0003800000 */
.L_x_187:
[----:B-1----:R-:W-:-:S04]  /*35c0*/  UIADD3 UR7, UPT, UPT, UR15, 0x1, URZ ;  /* 0x000000010f077890 */ /* 0x002fc8000fffe0ff */
[----:B------:R-:W-:-:S04]  /*35d0*/  UISETP.NE.AND UP0, UPT, UR7, 0x4, UPT ;  /* 0x000000040700788c */ /* 0x000fc8000bf05270 */
[----:B------:R-:W-:Y:S02]  /*35e0*/  USEL UR8, URZ, 0x1, UP0 ;  /* 0x00000001ff087887 */ /* 0x000fe40008000000 */
[----:B------:R-:W-:-:S04]  /*35f0*/  USEL UR7, UR7, URZ, UP0 ;  /* 0x000000ff07077287 */ /* 0x000fc80008000000 */
[----:B------:R-:W-:Y:S01]  /*3600*/  ULEA UR6, UR7, UR5, 0x3 ;  /* 0x0000000507067291 */ /* 0x000fe2000f8e18ff */
[----:B--2---:R-:W-:-:S04]  /*3610*/  LOP3.LUT R2, R11, UR8, RZ, 0x3c, !PT ;  /* 0x000000080b027c12 */ /* 0x004fc8000f8e3cff */
[----:B------:R-:W-:-:S04]  /*3620*/  SHF.L.U32 R3, R2, 0x1f, RZ ;  /* 0x0000001f02037819 */ /* 0x000fc800000006ff */
[----:B------:R-:W1:Y:S02]  /*3630*/  SYNCS.PHASECHK.TRANS64.TRYWAIT P0, [UR6], R3 ;  /* 0x00000003ff0075a7 */ /* 0x000e640008001106 */
[----:B-1----:R-:W-:Y:S05]  /*3640*/  @!P0 BRA `(.L_x_61) ;  /* 0x0000006c00788947 */ /* 0x002fea0003800000 */
.L_x_189:
        /* <DEDUP_REMOVED lines=9> */
.L_x_191:
[----:B------:R-:W-:-:S04]  /*36e0*/  UIADD3 UR7, UPT, UPT, UR7, 0x1, URZ ;  /* 0x0000000107077890 */ /* 0x000fc8000fffe0ff */
[----:B------:R-:W-:-:S04]  /*36f0*/  UISETP.NE.AND UP0, UPT, UR7, 0x4, UPT ;  /* 0x000000040700788c */ /* 0x000fc8000bf05270 */
[----:B------:R-:W-:Y:S02]  /*3700*/  USEL UR6, URZ, 0x1, UP0 ;  /* 0x00000001ff067887 */ /* 0x000fe40008000000 */
[----:B------:R-:W-:-:S04]  /*3710*/  USEL UR7, UR7, URZ, UP0 ;  /* 0x000000ff07077287 */ /* 0x000fc80008000000 */
[----:B------:R-:W-:Y:S01]  /*3720*/  ULEA UR7, UR7, UR5, 0x3 ;  /* 0x0000000507077291 */ /* 0x000fe2000f8e18ff */
[----:B------:R-:W-:-:S04]  /*3730*/  LOP3.LUT R2, R2, UR6, RZ, 0x3c, !PT ;  /* 0x0000000602027c12 */ /* 0x000fc8000f8e3cff */
[----:B------:R-:W-:-:S04]  /*3740*/  SHF.L.U32 R2, R2, 0x1f, RZ ;  /* 0x0000001f02027819 */ /* 0x000fc800000006ff */
[----:B------:R-:W2:Y:S02]  /*3750*/  SYNCS.PHASECHK.TRANS64.TRYWAIT P0, [UR7], R2 ;  /* 0x00000002ff0075a7 */ /* 0x000ea40008001107 */
[----:B--2---:R-:W-:Y:S05]  /*3760*/  @!P0 BRA `(.L_x_63) ;  /* 0x0000006c00608947 */ /* 0x004fea0003800000 */
.L_x_193:
[----:B------:R-:W-:Y:S01]  /*3770*/  NOP ;  /* 0x0000000000007918 */ /* 0x000fe20000000000 */
[----:B-1----:R-:W1:Y:S01]  /*3780*/  LDS R0, [UR4+0x14] ;  /* 0x00001404ff007984 */ /* 0x002e620008000800 */
[----:B------:R-:W-:Y:S01]  /*3790*/  ULOP3.LUT UR6, UR16, 0xffff, URZ, 0xc0, !UPT ;  /* 0x0000ffff10067892 */ /* 0x000fe2000f8ec0ff */
[----:B------:R-:W-:Y:S01]  /*37a0*/  UMOV UR8, 0xffff ;  /* 0x0000ffff00087882 */ /* 0x000fe20000000000 */
[----:B------:R-:W-:Y:S02]  /*37b0*/  UMOV UR5, 0x1 ;  /* 0x0000000100057882 */ /* 0x000fe40000000000 */
[----:B------:R-:W-:-:S04]  /*37c0*/  USHF.R.U32.HI UR6, URZ, 0x5, UR6 ;  /* 0x00000005ff067899 */ /* 0x000fc80008011606 */
[----:B------:R-:W-:Y:S02]  /*37d0*/  USHF.L.U32 UR8, UR8, UR6, URZ ;  /* 0x0000000608087299 */ /* 0x000fe400080006ff */
[----:B------:R-:W-:-:S04]  /*37e0*/  USHF.L.U32 UR5, UR5, UR6, URZ ;  /* 0x0000000605057299 */ /* 0x000fc800080006ff */
[----:B-1----:R-:W-:-:S04]  /*37f0*/  LOP3.LUT R0, R0, UR8, RZ, 0xc0, !PT ;  /* 0x0000000800007c12 */ /* 0x002fc8000f8ec0ff */
[----:B------:R-:W-:-:S13]  /*3800*/  ISETP.NE.AND P0, PT, R0, UR8, PT ;  /* 0x0000000800007c0c */ /* 0x000fda000bf05270 */
[----:B------:R-:W-:Y:S05]  /*3810*/  @P0 BRA `(.L_x_64) ;  /* 0x0000000000580947 */ /* 0x000fea0003800000 */
[----:B------:R-:W1:Y:S02]  /*3820*/  LDS R0, [UR4+0x18] ;  /* 0x00001804ff007984 */ /* 0x000e640008000800 */
[----:B-1----:R-:W-:-:S04]  /*3830*/  LOP3.LUT R0, R0, UR5, RZ, 0xc0, !PT ;  /* 0x0000000500007c12 */ /* 0x002fc8000f8ec0ff */
[----:B------:R-:W-:-:S13]  /*3840*/  ISETP.NE.AND P0, PT, R0, UR5, PT ;  /* 0x0000000500007c0c */ /* 0x000fda000bf05270 */
[----:B------:R-:W-:Y:S05]  /*3850*/  @P0 BRA `(.L_x_65) ;  /* 0x00000000003c0947 */ /* 0x000fea0003800000 */
[----:B------:R-:W1:Y:S01]  /*3860*/  S2R R2, SR_LANEID ;  /* 0x0000000000027919 */ /* 0x000e620000000000 */
[----:B------:R-:W-:Y:S01]  /*3870*/  ULOP3.LUT UR8, URZ, UR8, URZ, 0x33, !UPT ;  /* 0x00000008ff087292 */ /* 0x000fe2000f8e33ff */
[----:B------:R-:W-:Y:S02]  /*3880*/  VOTEU.ANY UR7, UPT, PT ;  /* 0x0000000000077886 */ /* 0x000fe400038e0100 */
[----:B------:R-:W-:-:S03]  /*3890*/  UFLO.U32 UR7, UR7 ;  /* 0x00000007000772bd */ /* 0x000fc600080e0000 */
[----:B------:R-:W-:-:S04]  /*38a0*/  IMAD.U32 R0, RZ, RZ, UR8 ;  /* 0x00000008ff007e24 */ /* 0x000fc8000f8e00ff */
[----:B------:R2:W4:Y:S02]  /*38b0*/  REDUX UR6, R0 ;  /* 0x00000000000673c4 */ /* 0x0005240000000000 */
[----:B------:R1:W-:Y:S02]  /*38c0*/  UTCATOMSWS.AND URZ, UR8 ;  /* 0x0000000800ff79e3 */ /* 0x0003e40008000000 */
[----:B-1----:R-:W-:Y:S02]  /*38d0*/  ISETP.EQ.U32.AND P0, PT, R2, UR7, PT ;  /* 0x0000000702007c0c */ /* 0x002fe4000bf02070 */
[----:B--2---:R-:W-:Y:S02]  /*38e0*/  LOP3.LUT R0, RZ, UR5, RZ, 0x33, !PT ;  /* 0x00000005ff007c12 */ /* 0x004fe4000f8e33ff */
[----:B----4-:R-:W-:Y:S02]  /*38f0*/  MOV R2, UR6 ;  /* 0x0000000600027c02 */ /* 0x010fe40008000f00 */
[----:B------:R-:W1:Y:S07]  /*3900*/  REDUX UR5, R0 ;  /* 0x00000000000573c4 */ /* 0x000e6e0000000000 */
[----:B------:R2:W-:Y:S01]  /*3910*/  @P0 ATOMS.AND RZ, [UR4+0x14], R2 ;  /* 0x00001402ffff098c */ /* 0x0005e2000a800004 */
[----:B-1----:R-:W-:-:S05]  /*3920*/  IMAD.U32 R0, RZ, RZ, UR5 ;  /* 0x00000005ff007e24 */ /* 0x002fca000f8e00ff */
[----:B------:R2:W-:Y:S01]  /*3930*/  @P0 ATOMS.AND RZ, [UR4+0x18], R0 ;  /* 0x00001800ffff098c */ /* 0x0005e2000a800004 */
[----:B------:R-:W-:Y:S05]  /*3940*/  BRA `(.L_x_66) ;  /* 0x0000000000147947 */ /* 0x000fea0003800000 */
.L_x_65:
[----:B------:R-:W-:Y:S02]  /*3950*/  MOV R2, 0x3970 ;  /* 0x0000397000027802 */ /* 0x000fe40000000f00 */
[----:B---3-5:R-:W-:Y:S05]  /*3960*/  CALL.REL.NOINC `($__internal_0_$__cuda_sm10x_tcgen05_guardrail_trap_col_being_dealloced_not_returned_by_alloc) ;  /* 0x0000007000f87944 */ /* 0x028fea0003c00000 */
[----:B------:R-:W-:Y:S05]  /*3970*/  BRA `(.L_x_66) ;  /* 0x0000000000087947 */ /* 0x000fea0003800000 */
.L_x_64:
[----:B------:R-:W-:Y:S02]  /*3980*/  MOV R2, 0x39a0 ;  /* 0x000039a000027802 */ /* 0x000fe40000000f00 */
[----:B---3-5:R-:W-:Y:S05]  /*3990*/  CALL.REL.NOINC `($__internal_2_$__cuda_sm10x_tcgen05_guardrail_trap_unallocated_columns_being_dealloced) ;  /* 0x0000007400047944 */ /* 0x028fea0003c00000 */
.L_x_66:
[----:B------:R-:W-:Y:S01]  /*39a0*/  NOP ;  /* 0x0000000000007918 */ /* 0x000fe20000000000 */
[----:B------:R-:W-:Y:S05]  /*39b0*/  EXIT ;  /* 0x000000000000794d */ /* 0x000fea0003800000 */
.L_x_48:
[----:B------:R-:W-:-:S09]  /*39c0*/  UISETP.NE.OR UP2, UPT, UR8, 0x3, !UP2 ;  /* 0x000000030800788c */ /* 0x000fd2000d745670 */
[----:B------:R-:W-:Y:S05]  /*39d0*/  BRA.U UP2, `(.L_x_67) ;  /* 0x0000001502707547 */ /* 0x000fea000b800000 */
[----:B------:R-:W1:Y:S01]  /*39e0*/  LDC R0, c[0x0][0xb30] ;  /* 0x0002cc00ff007b82 */ /* 0x000e620000000800 */
[----:B------:R-:W2:Y:S01]  /*39f0*/  LDCU.64 UR8, c[0x0][0x888] ;  /* 0x00011100ff0877ac */ /* 0x000ea20008000a00 */
[----:B------:R-:W-:Y:S01]  /*3a00*/  CS2R R28, SRZ ;  /* 0x00000000001c7805 */ /* 0x000fe2000001ff00 */
[----:B------:R-:W-:Y:S01]  /*3a10*/  IMAD.MOV.U32 R25, RZ, RZ, 0x2000 ;  /* 0x00002000ff197424 */ /* 0x000fe200078e00ff */
[----:B------:R-:W4:Y:S04]  /*3a20*/  LDCU.64 UR4, c[0x0][0x890] ;  /* 0x00011200ff0477ac */ /* 0x000f280008000a00 */
[----:B------:R-:W3:Y:S01]  /*3a30*/  LDC R24, c[0x0][0x370] ;  /* 0x0000dc00ff187b82 */ /* 0x000ee20000000800 */
[----:B------:R-:W-:Y:S01]  /*3a40*/  UMOV UR7, 0x400 ;  /* 0x0000040000077882 */ /* 0x000fe20000000000 */
[----:B------:R-:W-:-:S02]  /*3a50*/  UPLOP3.LUT UP1, UPT, UPT, UPT, UPT, 0x40, 0x4 ;  /* 0x000000000004789c */ /* 0x000fc40003f2e870 */
[----:B------:R-:W-:-:S04]  /*3a60*/  ULEA UR7, UR37, UR7, 0x18 ;  /* 0x0000000725077291 */ /* 0x000fc8000f8ec0ff */
[----:B------:R-:W3:Y:S01]  /*3a70*/  LDC R3, c[0x0][0xb0c] ;  /* 0x0002c300ff037b82 */ /* 0x000ee20000000800 */
[----:B------:R-:W-:Y:S02]  /*3a80*/  UIADD3 UR41, UPT, UPT, UR7, 0x40, URZ ;  /* 0x0000004007297890 */ /* 0x000fe4000fffe0ff */
[----:B--2---:R-:W-:Y:S02]  /*3a90*/  UISETP.NE.U32.AND UP2, UPT, UR8, URZ, UPT ;  /* 0x000000ff0800728c */ /* 0x004fe4000bf45070 */
[----:B------:R-:W-:Y:S02]  /*3aa0*/  UIADD3 UR33, UPT, UPT, UR7, 0x48, URZ ;  /* 0x0000004807217890 */ /* 0x000fe4000fffe0ff */
[----:B----4-:R-:W-:Y:S01]  /*3ab0*/  UISETP.NE.U32.AND UP3, UPT, UR4, URZ, UPT ;  /* 0x000000ff0400728c */ /* 0x010fe2000bf65070 */
[----:B------:R-:W2:Y:S01]  /*3ac0*/  LDC R18, c[0x0][0xb20] ;  /* 0x0002c800ff127b82 */ /* 0x000ea20000000800 */
[----:B-1----:R-:W-:Y:S01]  /*3ad0*/  ISETP.NE.AND P1, PT, R0, 0x1, PT ;  /* 0x000000010000780c */ /* 0x002fe20003f25270 */
[----:B------:R-:W-:-:S02]  /*3ae0*/  UISETP.NE.AND.EX UP2, UPT, UR9, URZ, UPT, UP2 ;  /* 0x000000ff0900728c */ /* 0x000fc4000bf45320 */
[----:B------:R-:W-:Y:S02]  /*3af0*/  UIADD3 UR25, UPT, UPT, UR7, 0x50, URZ ;  /* 0x0000005007197890 */ /* 0x000fe4000fffe0ff */
[----:B------:R-:W-:Y:S02]  /*3b00*/  UIADD3 UR17, UPT, UPT, UR7, 0x58, URZ ;  /* 0x0000005807117890 */ /* 0x000fe4000fffe0ff */
[----:B------:R-:W1:Y:S01]  /*3b10*/  LDC.64 R30, c[0x0][0x348] ;  /* 0x0000d200ff1e7b82 */ /* 0x000e620000000a00 */
[----:B------:R-:W-:-:S07]  /*3b20*/  UISETP.NE.AND.EX UP3, UPT, UR5, URZ, UPT, UP3 ;  /* 0x000000ff0500728c */ /* 0x000fce000bf65330 */
[----:B------:R-:W4:Y:S08]  /*3b30*/  LDC.64 R16, c[0x0][0xb10] ;  /* 0x0002c400ff107b82 */ /* 0x000f300000000a00 */
[----:B------:R-:W1:Y:S08]  /*3b40*/  LDC.64 R6, c[0x0][0xb18] ;  /* 0x0002c600ff067b82 */ /* 0x000e700000000a00 */
[----:B------:R-:W1:Y:S08]  /*3b50*/  LDC.64 R4, c[0x0][0xb28] ;  /* 0x0002ca00ff047b82 */ /* 0x000e700000000a00 */
[----:B--23--:R-:W1:Y:S02]  /*3b60*/  LDC R19, c[0x0][0x374] ;  /* 0x0000dd00ff137b82 */ /* 0x00ce640000000800 */
.L_x_82:
[C---:B------:R-:W-:Y:S02]  /*3b70*/  LEA R0, R29.reuse, UR7, 0x3 ;  /* 0x000000071d007c11 */ /* 0x040fe4000f8e18ff */
[----:B------:R-:W-:Y:S02]  /*3b80*/  SHF.L.U32 R2, R28, 0x1f, RZ ;  /* 0x0000001f1c027819 */ /* 0x000fe400000006ff */
[----:B------:R-:W-:Y:S02]  /*3b90*/  LEA R20, R29, UR7, 0x4 ;  /* 0x000000071d147c11 */ /* 0x000fe4000f8e20ff */
[----:B--2---:R-:W2:Y:S02]  /*3ba0*/  SYNCS.PHASECHK.TRANS64.TRYWAIT P0, [R0+URZ+0x90], R2 ;  /* 0x00009002000075a7 */ /* 0x004ea400080011ff */
[----:B--2---:R-:W-:Y:S05]  /*3bb0*/  @!P0 BRA `(.L_x_68) ;  /* 0x0000006800648947 */ /* 0x004fea0003800000 */
.L_x_194:
[----:B------:R-:W-:Y:S01]  /*3bc0*/  ISETP.GE.AND P0, PT, R26, 0x1, PT ;  /* 0x000000011a00780c */ /* 0x000fe20003f06270 */
[----:B------:R-:W3:Y:S01]  /*3bd0*/  LDS.128 R20, [R20+0x120] ;  /* 0x0001200014147984 */ /* 0x000ee20000000c00 */
[----:B--2---:R-:W-:Y:S01]  /*3be0*/  VIADD R0, R0, 0xa0 ;  /* 0x000000a000007836 */ /* 0x004fe20000000000 */
[----:B------:R-:W-:Y:S01]  /*3bf0*/  @!PT LDS RZ, [RZ] ;  /* 0x00000000fffff984 */ /* 0x000fe20000000800 */
[----:B------:R-:W-:Y:S01]  /*3c00*/  @!PT LDS RZ, [RZ] ;  /* 0x00000000fffff984 */ /* 0x000fe20000000800 */
[----:B------:R-:W-:Y:S01]  /*3c10*/  @!PT LDS RZ, [RZ] ;  /* 0x00000000fffff984 */ /* 0x000fe20000000800 */
[----:B------:R-:W-:Y:S01]  /*3c20*/  @!PT LDS RZ, [RZ] ;  /* 0x00000000fffff984 */ /* 0x000fe20000000800 */
[----:B------:R2:W-:Y:S06]  /*3c30*/  MEMBAR.ALL.CTA ;  /* 0x0000000000007992 */ /* 0x0005ec0000008000 */
[----:B--2---:R-:W2:Y:S01]  /*3c40*/  FENCE.VIEW.ASYNC.S ;  /* 0x00000000000073c6 */ /* 0x004ea20000000000 */
[----:B------:R-:W-:Y:S04]  /*3c50*/  PRMT R0, RZ, 0x654, R0 ;  /* 0x00000654ff007816 */ /* 0x000fe80000000000 */
[----:B--2---:R2:W-:Y:S01]  /*3c60*/  SYNCS.ARRIVE.TRANS64.RED.A1T0 RZ, [R0+URZ], RZ ;  /* 0x000000ff00ff79a7 */ /* 0x0045e200081004ff */
[----:B---3--:R-:W-:Y:S11]  /*3c70*/  LOP3.LUT P3, RZ, R22, 0x1, RZ, 0xc0, !PT ;  /* 0x0000000116ff7812 */ /* 0x008ff6000786c0ff */
[----:B------:R-:W-:Y:S02]  /*3c80*/  @!UPT UIADD3 URZ, UPT, UPT, URZ, URZ, URZ ;  /* 0x000000fffffff290 */ /* 0x000fe4000fffe0ff */
[----:B------:R-:W-:Y:S02]  /*3c90*/  @P3 MOV R11, R20 ;  /* 0x00000014000b3202 */ /* 0x000fe40000000f00 */
[----:B------:R-:W-:Y:S01]  /*3ca0*/  @P3 LOP3.LUT R10, R21, 0xffff, RZ, 0xc0, !PT ;  /* 0x0000ffff150a3812 */ /* 0x000fe200078ec0ff */
[----:B--2---:R-:W-:Y:S06]  /*3cb0*/  @!P0 BRA `(.L_x_69) ;  /* 0x0000000000a48947 */ /* 0x004fec0003800000 */
[-C--:B-1----:R-:W-:Y:S01]  /*3cc0*/  IMAD.HI.U32 R0, R19, R7.reuse, RZ ;  /* 0x0000000713007227 */ /* 0x082fe200078e00ff */
[----:B------:R-:W-:Y:S02]  /*3cd0*/  ISETP.NE.AND P0, PT, R6, 0x1, PT ;  /* 0x000000010600780c */ /* 0x000fe40003f05270 */
[----:B------:R-:W-:Y:S01]  /*3ce0*/  ISETP.NE.AND P2, PT, R26, 0x1, PT ;  /* 0x000000011a00780c */ /* 0x000fe20003f45270 */
[----:B----4-:R-:W-:Y:S01]  /*3cf0*/  IMAD.HI.U32 R9, R24, R16, RZ ;  /* 0x0000001018097227 */ /* 0x010fe200078e00ff */
[----:B------:R-:W-:Y:S02]  /*3d00*/  SHF.R.U32.HI R0, RZ, R18, R0 ;  /* 0x00000012ff007219 */ /* 0x000fe40000011600 */
[----:B------:R-:W-:Y:S01]  /*3d10*/  ISETP.NE.AND P4, PT, R3, 0x1, PT ;  /* 0x000000010300780c */ /* 0x000fe20003f85270 */
[----:B------:R-:W-:Y:S01]  /*3d20*/  IMAD.HI.U32 R13, R10, R7, RZ ;  /* 0x000000070a0d7227 */ /* 0x000fe200078e00ff */
[----:B------:R-:W-:Y:S02]  /*3d30*/  SHF.R.U32.HI R9, RZ, R17, R9 ;  /* 0x00000011ff097219 */ /* 0x000fe40000011609 */
[----:B------:R-:W-:Y:S01]  /*3d40*/  SEL R0, R19, R0, !P0 ;  /* 0x0000000013007207 */ /* 0x000fe20004000000 */
[----:B------:R-:W-:Y:S01]  /*3d50*/  IMAD.HI.U32 R12, R11, R16, RZ ;  /* 0x000000100b0c7227 */ /* 0x000fe200078e00ff */
[----:B------:R-:W-:Y:S03]  /*3d60*/  SEL R9, R24, R9, !P4 ;  /* 0x0000000918097207 */ /* 0x000fe60006000000 */
[-C--:B------:R-:W-:Y:S01]  /*3d70*/  IMAD.HI.U32 R8, R0, R4.reuse, RZ ;  /* 0x0000000400087227 */ /* 0x080fe200078e00ff */
[----:B------:R-:W-:Y:S03]  /*3d80*/  SHF.R.U32.HI R12, RZ, R17, R12 ;  /* 0x00000011ff0c7219 */ /* 0x000fe6000001160c */
[----:B------:R-:W-:Y:S01]  /*3d90*/  IMAD.HI.U32 R2, R9, R4, RZ ;  /* 0x0000000409027227 */ /* 0x000fe200078e00ff */
[-C--:B------:R-:W-:Y:S02]  /*3da0*/  @P2 SHF.R.U32.HI R0, RZ, R5.reuse, R8 ;  /* 0x00000005ff002219 */ /* 0x080fe40000011608 */
[----:B------:R-:W-:Y:S02]  /*3db0*/  SHF.R.U32.HI R8, RZ, R18, R13 ;  /* 0x00000012ff087219 */ /* 0x000fe4000001160d */
[----:B------:R-:W-:Y:S01]  /*3dc0*/  @P2 SHF.R.U32.HI R9, RZ, R5, R2 ;  /* 0x00000005ff092219 */ /* 0x000fe20000011602 */
[----:B------:R-:W-:Y:S01]  /*3dd0*/  IMAD R0, R26, R0, RZ ;  /* 0x000000001a007224 */ /* 0x000fe200078e02ff */
[----:B------:R-:W-:Y:S02]  /*3de0*/  SEL R8, R10, R8, !P0 ;  /* 0x000000080a087207 */ /* 0x000fe40004000000 */
[----:B------:R-:W-:Y:S01]  /*3df0*/  SEL R2, R11, R12, !P4 ;  /* 0x0000000c0b027207 */ /* 0x000fe20006000000 */
[----:B------:R-:W-:Y:S01]  /*3e00*/  IMAD R12, R26, R9, RZ ;  /* 0x000000091a0c7224 */ /* 0x000fe200078e02ff */
[C---:B------:R-:W-:Y:S01]  /*3e10*/  ISETP.GE.AND P0, PT, R8.reuse, R0, PT ;  /* 0x000000000800720c */ /* 0x040fe20003f06270 */
[----:B------:R-:W-:Y:S03]  /*3e20*/  IMAD.HI.U32 R0, R8, R4, RZ ;  /* 0x0000000408007227 */ /* 0x000fe600078e00ff */
[----:B------:R-:W-:Y:S02]  /*3e30*/  ISETP.GE.OR P0, PT, R2, R12, P0 ;  /* 0x0000000c0200720c */ /* 0x000fe40000706670 */
[-C--:B------:R-:W-:Y:S04]  /*3e40*/  SHF.R.U32.HI R0, RZ, R5.reuse, R0 ;  /* 0x00000005ff007219 */ /* 0x080fe80000011600 */
[----:B------:R-:W-:Y:S05]  /*3e50*/  SEL R13, R8, R0, !P2 ;  /* 0x00000000080d7207 */ /* 0x000fea0005000000 */
[----:B------:R-:W-:Y:S02]  /*3e60*/  IMAD.MOV R12, RZ, RZ, -R13 ;  /* 0x000000ffff0c7224 */ /* 0x000fe400078e0a0d */
[----:B------:R-:W-:Y:S04]  /*3e70*/  @!P0 IMAD.HI.U32 R0, R2, R4, RZ ;  /* 0x0000000402008227 */ /* 0x000fe800078e00ff */
[----:B------:R-:W-:Y:S01]  /*3e80*/  IMAD R12, R26, R12, R8 ;  /* 0x0000000c1a0c7224 */ /* 0x000fe200078e0208 */
[----:B------:R-:W-:Y:S04]  /*3e90*/  @!P0 SHF.R.U32.HI R0, RZ, R5, R0 ;  /* 0x00000005ff008219 */ /* 0x000fe80000011600 */
[----:B------:R-:W-:Y:S04]  /*3ea0*/  @!P0 SEL R0, R2, R0, !P2 ;  /* 0x0000000002008207 */ /* 0x000fe80005000000 */
[----:B------:R-:W-:Y:S01]  /*3eb0*/  @!P0 IADD3 R13, PT, PT, R13, -R0, RZ ;  /* 0x800000000d0d8210 */ /* 0x000fe20007ffe0ff */
[----:B------:R-:W-:Y:S01]  /*3ec0*/  @!P0 IMAD R0, R9, R12, R0 ;  /* 0x0000000c09008224 */ /* 0x000fe200078e0200 */
[----:B------:R-:W-:Y:S01]  /*3ed0*/  IADD3 R9, PT, PT, -R8, RZ, RZ ;  /* 0x000000ff08097210 */ /* 0x000fe20007ffe1ff */
[--C-:B------:R-:W-:Y:S02]  /*3ee0*/  IMAD.MOV R12, RZ, RZ, -R2.reuse ;  /* 0x000000ffff0c7224 */ /* 0x100fe400078e0a02 */
[----:B------:R-:W-:Y:S02]  /*3ef0*/  @!P0 IMAD R8, R13, R26, R2 ;  /* 0x0000001a0d088224 */ /* 0x000fe400078e0202 */
[----:B------:R-:W-:Y:S02]  /*3f00*/  @!P0 IMAD.MOV.U32 R2, RZ, RZ, R0 ;  /* 0x000000ffff028224 */ /* 0x000fe400078e0000 */
[----:B------:R-:W-:Y:S02]  /*3f10*/  IMAD R11, R3, R12, R11 ;  /* 0x0000000c030b7224 */ /* 0x000fe400078e020b */
[----:B------:R-:W-:Y:S02]  /*3f20*/  IMAD R10, R6, R9, R10 ;  /* 0x00000009060a7224 */ /* 0x000fe400078e020a */
[----:B------:R-:W-:Y:S02]  /*3f30*/  IMAD R11, R2, R3, R11 ;  /* 0x00000003020b7224 */ /* 0x000fe400078e020b */
[----:B------:R-:W-:Y:S02]  /*3f40*/  IMAD R10, R8, R6, R10 ;  /* 0x00000006080a7224 */ /* 0x000fe400078e020a */
.L_x_69:
[----:B------:R-:W-:Y:S05]  /*3f50*/  BRA.U UP1, `(.L_x_70) ;  /* 0x0000000101107547 */ /* 0x000fea000b800000 */
[----:B------:R-:W-:Y:S04]  /*3f60*/  MOV R2, UR6 ;  /* 0x0000000600027c02 */ /* 0x000fe80008000f00 */
[----:B------:R-:W-:Y:S04]  /*3f70*/  SHF.L.U32 R2, R2, 0x1f, RZ ;  /* 0x0000001f02027819 */ /* 0x000fe800000006ff */
[----:B------:R-:W2:Y:S02]  /*3f80*/  SYNCS.PHASECHK.TRANS64.TRYWAIT P0, [UR7+0x88], R2 ;  /* 0x00008802ff0075a7 */ /* 0x000ea40008001107 */
[----:B--2---:R-:W-:Y:S05]  /*3f90*/  @!P0 BRA `(.L_x_71) ;  /* 0x0000006400808947 */ /* 0x004fea0003800000 */
.L_x_70:
[----:B------:R-:W-:Y:S01]  /*3fa0*/  R2UR UR43, R15 ;  /* 0x000000000f2b72ca */ /* 0x000fe200000e0000 */
[----:B------:R-:W-:Y:S01]  /*3fb0*/  IMAD.MOV.U32 R32, RZ, RZ, 0x1 ;  /* 0x00000001ff207424 */ /* 0x000fe200078e00ff */
[----:B------:R-:W-:Y:S02]  /*3fc0*/  R2UR UR42, R14 ;  /* 0x000000000e2a72ca */ /* 0x000fe400000e0000 */
[----:B------:R-:W-:Y:S02]  /*3fd0*/  ISETP.NE.U32.AND P2, PT, RZ, UR4, PT ;  /* 0x00000004ff007c0c */ /* 0x000fe4000bf45070 */
[----:B------:R-:W-:Y:S02]  /*3fe0*/  SHF.L.U32 R32, R32, 0x1f, RZ ;  /* 0x0000001f20207819 */ /* 0x000fe400000006ff */
[----:B------:R-:W-:Y:S05]  /*3ff0*/  ISETP.NE.AND.EX P2, PT, RZ, UR5, PT, P2 ;  /* 0x00000005ff007c0c */ /* 0x000fea000bf45320 */
[----:B------:R-:W-:Y:S02]  /*4000*/  USHF.L.U32 UR43, UR43, 0x6, URZ ;  /* 0x000000062b2b7899 */ /* 0x000fe400080006ff */
[----:B------:R-:W-:Y:S01]  /*4010*/  USHF.L.U32 UR42, UR42, 0x8, URZ ;  /* 0x000000082a2a7899 */ /* 0x000fe200080006ff */
[----:B------:R-:W-:Y:S11]  /*4020*/  BRA.U !UP3, `(.L_x_72) ;  /* 0x000000010b347547 */ /* 0x000ff6000b800000 */
[----:B------:R-:W-:Y:S01]  /*4030*/  UPLOP3.LUT UP0, UPT, UPT, UPT, UP2, 0x80, 0x8 ;  /* 0x000000000008789c */ /* 0x000fe20003f0f020 */
[----:B--2---:R-:W-:Y:S02]  /*4040*/  HFMA2 R0, -RZ, RZ, 0, 5.9604644775390625e-08 ;  /* 0x00000001ff007431 */ /* 0x004fe400000001ff */
[----:B------:R-:W-:Y:S03]  /*4050*/  IMAD.MOV.U32 R64, RZ, RZ, 0x1 ;  /* 0x00000001ff407424 */ /* 0x000fe600078e00ff */
[----:B------:R-:W-:Y:S05]  /*4060*/  PLOP3.LUT P0, PT, PT, PT, UP0, 0x80, 0x8 ;  /* 0x000000000008781c */ /* 0x000fea0003f0f008 */
[----:B------:R-:W2:Y:S01]  /*4070*/  @UP0 LDCU.64 UR10, c[0x0][0x888] ;  /* 0x00011100ff0a07ac */ /* 0x000ea20008000a00 */
[----:B------:R-:W-:Y:S07]  /*4080*/  @UP0 UIMAD UR8, UR36, UR4, URZ ;  /* 0x00000004240802a4 */ /* 0x000fee000f8e02ff */
[----:B------:R-:W-:Y:S01]  /*4090*/  @!P0 PRMT R64, R0, 0x7610, R64 ;  /* 0x0000761000408816 */ /* 0x000fe20000000040 */
[----:B--2---:R-:W-:Y:S03]  /*40a0*/  @UP0 UIMAD.WIDE UR10, UR8, 0x4, UR10 ;  /* 0x00000004080a08a5 */ /* 0x004fe6000f8e020a */
[----:B------:R-:W2:Y:S03]  /*40b0*/  @!UP0 LDCU UR8, c[0x0][0x880] ;  /* 0x00011000ff0887ac */ /* 0x000ea60008000800 */
[----:B------:R-:W-:Y:S01]  /*40c0*/  IMAD.U32 R8, RZ, RZ, UR10 ;  /* 0x0000000aff087e24 */ /* 0x000fe2000f8e00ff */
[----:B------:R-:W-:Y:S05]  /*40d0*/  MOV R9, UR11 ;  /* 0x0000000b00097c02 */ /* 0x000fea0008000f00 */
[----:B-----5:R3:W5:Y:S02]  /*40e0*/  @P0 LDG.E R35, desc[UR46][R8.64] ;  /* 0x0000002e08230981 */ /* 0x020764000c1e1900 */
[----:B--23--:R-:W-:Y:S07]  /*40f0*/  @!P0 IMAD.U32 R35, RZ, RZ, UR8 ;  /* 0x00000008ff238e24 */ /* 0x00cfee000f8e00ff */
.L_x_72:
[----:B-----5:R-:W-:Y:S01]  /*4100*/  @!P2 FSETP.EQ.AND P0, PT, R35, RZ, PT ;  /* 0x000000ff2300a20b */ /* 0x020fe20003f02000 */
[----:B------:R-:W-:Y:S01]  /*4110*/  @!UPT UIADD3 URZ, UPT, UPT, URZ, URZ, URZ ;  /* 0x000000fffffff290 */ /* 0x000fe2000fffe0ff */
[----:B------:R-:W-:Y:S11]  /*4120*/  @!P2 BRA `(.L_x_73) ;  /* 0x000000000014a947 */ /* 0x000ff60003800000 */
[----:B------:R-:W-:Y:S02]  /*4130*/  LOP3.LUT P2, RZ, R64, 0xff, RZ, 0xc0, !PT ;  /* 0x000000ff40ff7812 */ /* 0x000fe4000784c0ff */
[----:B------:R-:W-:Y:S04]  /*4140*/  PLOP3.LUT P0, PT, PT, PT, UP0, 0x80, 0x8 ;  /* 0x000000000008781c */ /* 0x000fe80003f0f008 */
[----:B------:R-:W-:Y:S07]  /*4150*/  PLOP3.LUT P0, PT, P0, PT, PT, 0x8, 0x80 ;  /* 0x000000000080781c */ /* 0x000fee000070e170 */
[----:B------:R-:W-:Y:S11]  /*4160*/  @P2 FSETP.EQ.AND P0, PT, R35, RZ, PT ;  /* 0x000000ff2300220b */ /* 0x000ff60003f02000 */
[----:B------:R-:W-:Y:S02]  /*4170*/  @!UPT UIADD3 URZ, UPT, UPT, URZ, URZ, URZ ;  /* 0x000000fffffff290 */ /* 0x000fe4000fffe0ff */
.L_x_73:
[----:B------:R-:W3:Y:S01]  /*4180*/  SYNCS.PHASECHK.TRANS64.TRYWAIT P2, [UR7+0x60], R32 ;  /* 0x00006020ff0075a7 */ /* 0x000ee20008041107 */
[----:B------:R-:W-:Y:S04]  /*4190*/  ELECT P4, URZ, PT ;  /* 0x0000000000ff782f */ /* 0x000fe80003880000 */
[----:B------:R-:W-:Y:S11]  /*41a0*/  PLOP3.LUT P4, PT, P0, P4, PT, 0xf2, 0x2f ;  /* 0x00000000002f781c */ /* 0x000ff60000789e72 */
[----:B------:R-:W-:Y:S02]  /*41b0*/  @!UPT UIADD3 URZ, UPT, UPT, URZ, URZ, URZ ;  /* 0x000000fffffff290 */ /* 0x000fe4000fffe0ff */
[----:B-1----:R-:W-:Y:S05]  /*41c0*/  @!P4 IADD3 R8, P0, PT, R30, 0x580, RZ ;  /* 0x000005801e08c810 */ /* 0x002fea0007f1e0ff */
[----:B--2---:R-:W-:Y:S01]  /*41d0*/  @!P4 IMAD.X R2, RZ, RZ, R31, P0 ;  /* 0x000000ffff02c224 */ /* 0x004fe200000e061f */
[----:B---3--:R-:W-:Y:S07]  /*41e0*/  @!P2 BRA `(.L_x_74) ;  /* 0x000000640004a947 */ /* 0x008fee0003800000 */
.L_x_197:
[----:B------:R-:W-:Y:S01]  /*41f0*/  @!P4 R2UR UR9, R8 ;  /* 0x000000000809c2ca */ /* 0x000fe200000e0000 */
[----:B------:R-:W-:Y:S01]  /*4200*/  VOTEU.ALL UP1, P4 ;  /* 0x0000000000ff7886 */ /* 0x000fe20002020000 */
[----:B------:R-:W-:Y:S01]  /*4210*/  @!P4 R2UR UR8, R2 ;  /* 0x000000000208c2ca */ /* 0x000fe200000e0000 */
[----:B-1----:R-:W-:Y:S01]  /*4220*/  @!P4 IMAD.MOV.U32 R0, RZ, RZ, 0x2000 ;  /* 0x00002000ff00c424 */ /* 0x002fe200078e00ff */
[----:B------:R-:W-:Y:S01]  /*4230*/  UMOV UR44, UR36 ;  /* 0x00000024002c7c82 */ /* 0x000fe20008000000 */
[----:B------:R-:W-:Y:S02]  /*4240*/  UPRMT UR21, UR37, 0x654, UR41 ;  /* 0x0000065425157896 */ /* 0x000fe40008000029 */
[----:B------:R-:W-:Y:S01]  /*4250*/  @!UP1 UIADD3 UR40, UPT, UPT, UR7, 0x400, URZ ;  /* 0x0000040007289890 */ /* 0x000fe2000fffe0ff */
[----:B------:R-:W-:Y:S05]  /*4260*/  VOTEU.ALL UP1, P4 ;  /* 0x0000000000ff7886 */ /* 0x000fea0002020000 */
[----:B------:R-:W-:Y:S01]  /*4270*/  IMAD.U32 R8, RZ, RZ, UR9 ;  /* 0x00000009ff087e24 */ /* 0x000fe2000f8e00ff */
[----:B------:R-:W-:Y:S01]  /*4280*/  UMOV UR9, 0x10000000 ;  /* 0x1000000000097882 */ /* 0x000fe20000000000 */
[----:B------:R-:W-:Y:S01]  /*4290*/  IMAD.U32 R9, RZ, RZ, UR8 ;  /* 0x00000008ff097e24 */ /* 0x000fe2000f8e00ff */
[----:B------:R-:W-:Y:S02]  /*42a0*/  UMOV UR8, 0x0 ;  /* 0x0000000000087882 */ /* 0x000fe40000000000 */
[----:B------:R-:W-:Y:S02]  /*42b0*/  @!P4 R2UR UR10, R8 ;  /* 0x00000000080ac2ca */ /* 0x000fe400000e0000 */
[----:B------:R-:W-:Y:S02]  /*42c0*/  @!P4 R2UR UR11, R9 ;  /* 0x00000000090bc2ca */ /* 0x000fe400000e0000 */
[----:B------:R-:W-:Y:S05]  /*42d0*/  @!P4 IADD3 R8, P0, PT, R30, 0x580, RZ ;  /* 0x000005801e08c810 */ /* 0x000fea0007f1e0ff */
[----:B------:R-:W-:Y:S06]  /*42e0*/  @!P4 IMAD.X R2, RZ, RZ, R31, P0 ;  /* 0x000000ffff02c224 */ /* 0x000fec00000e061f */
[----:B------:R1:W-:Y:S01]  /*42f0*/  @!UP1 UTMALDG.3D [UR40], [UR10], desc[UR8] ;  /* 0x000008280a0095b4 */ /* 0x0003e20008011000 */
[----:B------:R1:W-:Y:S01]  /*4300*/  @!P4 SYNCS.ARRIVE.TRANS64.RED.A0TR RZ, [UR7+0x40], R0 ;  /* 0x00004000ffffc9a7 */ /* 0x0003e20008300407 */
[----:B------:R-:W-:Y:S01]  /*4310*/  SYNCS.ARRIVE.TRANS64.RED.A1T0 RZ, [UR21], RZ ;  /* 0x000000ffffff79a7 */ /* 0x000fe20008100415 */
[----:B------:R-:W2:Y:S02]  /*4320*/  SYNCS.PHASECHK.TRANS64.TRYWAIT P2, [UR7+0x68], R32 ;  /* 0x00006820ff0075a7 */ /* 0x000ea40008041107 */
[----:B-12---:R-:W-:Y:S05]  /*4330*/  @!P2 BRA `(.L_x_75) ;  /* 0x0000006000c8a947 */ /* 0x006fea0003800000 */
.L_x_199:
[----:B------:R-:W-:Y:S01]  /*4340*/  @!P4 R2UR UR9, R8 ;  /* 0x000000000809c2ca */ /* 0x000fe200000e0000 */
[----:B------:R-:W-:Y:S01]  /*4350*/  VOTEU.ALL UP1, P4 ;  /* 0x0000000000ff7886 */ /* 0x000fe20002020000 */
[----:B------:R-:W-:Y:S01]  /*4360*/  @!P4 R2UR UR8, R2 ;  /* 0x000000000208c2ca */ /* 0x000fe200000e0000 */
[----:B-1----:R-:W-:Y:S01]  /*4370*/  @!P4 IMAD.MOV.U32 R0, RZ, RZ, 0x2000 ;  /* 0x00002000ff00c424 */ /* 0x002fe200078e00ff */
[----:B------:R-:W-:Y:S01]  /*4380*/  UMOV UR35, UR43 ;  /* 0x0000002b00237c82 */ /* 0x000fe20008000000 */
[----:B------:R-:W-:Y:S02]  /*4390*/  UPRMT UR15, UR37, 0x654, UR33 ;  /* 0x00000654250f7896 */ /* 0x000fe40008000021 */
[----:B------:R-:W-:Y:S02]  /*43a0*/  @!UP1 UIADD3 UR34, UPT, UPT, UR42, 0x20, URZ ;  /* 0x000000202a229890 */ /* 0x000fe4000fffe0ff */
[----:B------:R-:W-:Y:S01]  /*43b0*/  @!UP1 UIADD3 UR32, UPT, UPT, UR7, 0x2400, URZ ;  /* 0x0000240007209890 */ /* 0x000fe2000fffe0ff */
[----:B------:R-:W-:Y:S03]  /*43c0*/  VOTEU.ALL UP1, P4 ;  /* 0x0000000000ff7886 */ /* 0x000fe60002020000 */
        /* <DEDUP_REMOVED lines=13> */
.L_x_201:
[----:B------:R-:W-:Y:S01]  /*44a0*/  @!P4 R2UR UR9, R8 ;  /* 0x000000000809c2ca */ /* 0x000fe200000e0000 */
[----:B------:R-:W-:Y:S01]  /*44b0*/  VOTEU.ALL UP1, P4 ;  /* 0x0000000000ff7886 */ /* 0x000fe20002020000 */
[----:B------:R-:W-:Y:S01]  /*44c0*/  @!P4 R2UR UR8, R2 ;  /* 0x000000000208c2ca */ /* 0x000fe200000e0000 */
[----:B-1----:R-:W-:Y:S01]  /*44d0*/  @!P4 IMAD.MOV.U32 R0, RZ, RZ, 0x2000 ;  /* 0x00002000ff00c424 */ /* 0x002fe200078e00ff */
[----:B------:R-:W-:Y:S01]  /*44e0*/  UMOV UR27, UR43 ;  /* 0x0000002b001b7c82 */ /* 0x000fe20008000000 */
[----:B------:R-:W-:Y:S01]  /*44f0*/  UMOV UR28, UR36 ;  /* 0x00000024001c7c82 */ /* 0x000fe20008000000 */
[----:B------:R-:W-:Y:S02]  /*4500*/  @!UP1 UIADD3 UR26, UPT, UPT, UR42, 0x40, URZ ;  /* 0x000000402a1a9890 */ /* 0x000fe4000fffe0ff */
[----:B------:R-:W-:Y:S01]  /*4510*/  @!UP1 UIADD3 UR24, UPT, UPT, UR7, 0x4400, URZ ;  /* 0x0000440007189890 */ /* 0x000fe2000fffe0ff */
[----:B------:R-:W-:Y:S01]  /*4520*/  VOTEU.ALL UP1, P4 ;  /* 0x0000000000ff7886 */ /* 0x000fe20002020000 */
[----:B------:R-:W-:Y:S03]  /*4530*/  UPRMT UR14, UR37, 0x654, UR25 ;  /* 0x00000654250e7896 */ /* 0x000fe60008000019 */
        /* <DEDUP_REMOVED lines=13> */
.L_x_203:
[----:B------:R-:W-:Y:S01]  /*4610*/  @!P4 R2UR UR9, R8 ;  /* 0x000000000809c2ca */ /* 0x000fe200000e0000 */
[----:B------:R-:W-:Y:S01]  /*4620*/  VOTEU.ALL UP1, P4 ;  /* 0x0000000000ff7886 */ /* 0x000fe20002020000 */
[----:B------:R-:W-:Y:S01]  /*4630*/  @!P4 R2UR UR8, R2 ;  /* 0x000000000208c2ca */ /* 0x000fe200000e0000 */
[----:B-1----:R-:W-:Y:S01]  /*4640*/  @!P4 IMAD.MOV.U32 R0, RZ, RZ, 0x2000 ;  /* 0x00002000ff00c424 */ /* 0x002fe200078e00ff */
[----:B------:R-:W-:Y:S01]  /*4650*/  UMOV UR19, UR43 ;  /* 0x0000002b00137c82 */ /* 0x000fe20008000000 */
[----:B------:R-:W-:Y:S01]  /*4660*/  UMOV UR20, UR36 ;  /* 0x0000002400147c82 */ /* 0x000fe20008000000 */
[----:B------:R-:W-:Y:S01]  /*4670*/  @!UP1 UIADD3 UR18, UPT, UPT, UR42, 0x60, URZ ;  /* 0x000000602a129890 */ /* 0x000fe2000fffe0ff */
[----:B------:R-:W-:Y:S01]  /*4680*/  SHF.L.U32 R14, RZ, 0x1f, RZ ;  /* 0x0000001fff0e7819 */ /* 0x000fe200000006ff */
        /* <DEDUP_REMOVED lines=16> */
.L_x_205:
[----:B------:R-:W-:Y:S01]  /*4790*/  @!P4 R2UR UR9, R8 ;  /* 0x000000000809c2ca */ /* 0x000fe200000e0000 */
[----:B------:R-:W-:Y:S01]  /*47a0*/  VOTEU.ALL UP1, P4 ;  /* 0x0000000000ff7886 */ /* 0x000fe20002020000 */
[----:B------:R-:W-:Y:S01]  /*47b0*/  @!P4 R2UR UR8, R2 ;  /* 0x000000000208c2ca */ /* 0x000fe200000e0000 */
[----:B-1----:R-:W-:Y:S01]  /*47c0*/  @!P4 IMAD.MOV.U32 R0, RZ, RZ, 0x2000 ;  /* 0x00002000ff00c424 */ /* 0x002fe200078e00ff */
[----:B------:R-:W-:Y:S01]  /*47d0*/  UMOV UR18, 0x0 ;  /* 0x0000000000127882 */ /* 0x000fe20000000000 */
[----:B------:R-:W-:Y:S01]  /*47e0*/  UMOV UR19, 0x10000000 ;  /* 0x1000000000137882 */ /* 0x000fe20000000000 */
[----:B------:R-:W-:Y:S01]  /*47f0*/  @!UP1 UIADD3 UR10, UPT, UPT, UR42, 0x80, URZ ;  /* 0x000000802a0a9890 */ /* 0x000fe2000fffe0ff */
[----:B------:R-:W-:Y:S01]  /*4800*/  UMOV UR11, UR43 ;  /* 0x0000002b000b7c82 */ /* 0x000fe20008000000 */
[----:B------:R-:W-:Y:S05]  /*4810*/  UMOV UR12, UR36 ;  /* 0x00000024000c7c82 */ /* 0x000fea0008000000 */
[----:B------:R-:W-:Y:S01]  /*4820*/  IMAD.U32 R8, RZ, RZ, UR9 ;  /* 0x00000009ff087e24 */ /* 0x000fe2000f8e00ff */
[----:B------:R-:W-:Y:S01]  /*4830*/  UMOV UR9, UR41 ;  /* 0x0000002900097c82 */ /* 0x000fe20008000000 */
[----:B------:R-:W-:Y:S01]  /*4840*/  IMAD.U32 R9, RZ, RZ, UR8 ;  /* 0x00000008ff097e24 */ /* 0x000fe2000f8e00ff */
[----:B------:R-:W-:Y:S02]  /*4850*/  @!UP1 UIADD3 UR8, UPT, UPT, UR7, 0x400, URZ ;  /* 0x0000040007089890 */ /* 0x000fe4000fffe0ff */
[----:B------:R-:W-:Y:S01]  /*4860*/  @!P4 R2UR UR22, R8 ;  /* 0x000000000816c2ca */ /* 0x000fe200000e0000 */
[----:B------:R-:W-:Y:S01]  /*4870*/  VOTEU.ALL UP1, P4 ;  /* 0x0000000000ff7886 */ /* 0x000fe20002020000 */
        /* <DEDUP_REMOVED lines=8> */
.L_x_207:
        /* <DEDUP_REMOVED lines=23> */
.L_x_209:
[----:B------:R-:W2:Y:S01]  /*4a70*/  LDC.64 R12, c[0x0][0xb18] ;  /* 0x0002c600ff0c7b82 */ /* 0x000ea20000000a00 */
[----:B------:R-:W-:Y:S01]  /*4a80*/  @!P4 R2UR UR8, R2 ;  /* 0x000000000208c2ca */ /* 0x000fe200000e0000 */
[----:B------:R-:W-:Y:S01]  /*4a90*/  VOTEU.ALL UP1, P4 ;  /* 0x0000000000ff7886 */ /* 0x000fe20002020000 */
[----:B------:R-:W-:Y:S01]  /*4aa0*/  @!P4 R2UR UR9, R8 ;  /* 0x000000000809c2ca */ /* 0x000fe200000e0000 */
[----:B-1----:R-:W-:Y:S01]  /*4ab0*/  @!P4 IMAD.MOV.U32 R0, RZ, RZ, 0x2000 ;  /* 0x00002000ff00c424 */ /* 0x002fe200078e00ff */
[----:B------:R-:W-:Y:S03]  /*4ac0*/  UMOV UR18, 0x0 ;  /* 0x0000000000127882 */ /* 0x000fe60000000000 */
[----:B------:R-:W1:Y:S01]  /*4ad0*/  @!P1 LDC R2, c[0x0][0xb0c] ;  /* 0x0002c300ff029b82 */ /* 0x000e620000000800 */
[----:B------:R-:W-:Y:S01]  /*4ae0*/  @!UP1 UIADD3 UR10, UPT, UPT, UR42, 0xc0, URZ ;  /* 0x000000c02a0a9890 */ /* 0x000fe2000fffe0ff */
[----:B------:R-:W-:Y:S01]  /*4af0*/  @P3 SHF.R.U32.HI R27, RZ, 0x10, R21 ;  /* 0x00000010ff1b3819 */ /* 0x000fe20000011615 */
[----:B------:R-:W-:Y:S01]  /*4b00*/  UMOV UR19, 0x10000000 ;  /* 0x1000000000137882 */ /* 0x000fe20000000000 */
[----:B------:R-:W-:Y:S01]  /*4b10*/  UMOV UR11, UR43 ;  /* 0x0000002b000b7c82 */ /* 0x000fe20008000000 */
[----:B------:R-:W-:Y:S01]  /*4b20*/  UMOV UR12, UR36 ;  /* 0x00000024000c7c82 */ /* 0x000fe20008000000 */
[----:B------:R-:W-:Y:S02]  /*4b30*/  VIADD R29, R29, 0x1 ;  /* 0x000000011d1d7836 */ /* 0x000fe40000000000 */
[----:B------:R-:W-:Y:S01]  /*4b40*/  IMAD.U32 R9, RZ, RZ, UR8 ;  /* 0x00000008ff097e24 */ /* 0x000fe2000f8e00ff */
[----:B------:R-:W-:Y:S01]  /*4b50*/  @!UP1 UIADD3 UR8, UPT, UPT, UR7, 0x4400, URZ ;  /* 0x0000440007089890 */ /* 0x000fe2000fffe0ff */
[----:B------:R-:W-:Y:S01]  /*4b60*/  IMAD.U32 R8, RZ, RZ, UR9 ;  /* 0x00000009ff087e24 */ /* 0x000fe2000f8e00ff */
[----:B------:R-:W-:Y:S01]  /*4b70*/  VOTEU.ALL UP1, P4 ;  /* 0x0000000000ff7886 */ /* 0x000fe20002020000 */
[----:B------:R-:W-:Y:S01]  /*4b80*/  UMOV UR9, UR25 ;  /* 0x0000001900097c82 */ /* 0x000fe20008000000 */
[----:B------:R-:W-:Y:S02]  /*4b90*/  @!P4 R2UR UR21, R9 ;  /* 0x000000000915c2ca */ /* 0x000fe400000e0000 */
[----:B------:R-:W-:Y:S02]  /*4ba0*/  @!P4 R2UR UR20, R8 ;  /* 0x000000000814c2ca */ /* 0x000fe400000e0000 */
[----:B------:R-:W3:Y:S11]  /*4bb0*/  LDC.64 R8, c[0x0][0xb10] ;  /* 0x0002c400ff087b82 */ /* 0x000ef60000000a00 */
[----:B------:R1:W-:Y:S01]  /*4bc0*/  @!UP1 UTMALDG.3D [UR8], [UR20], desc[UR18] ;  /* 0x00001208140095b4 */ /* 0x0003e20008011000 */
[----:B------:R5:W-:Y:S01]  /*4bd0*/  @!P4 SYNCS.ARRIVE.TRANS64.RED.A0TR RZ, [UR7+0x50], R0 ;  /* 0x00005000ffffc9a7 */ /* 0x000be20008300407 */
[C---:B---3--:R-:W-:Y:S01]  /*4be0*/  @!P1 IMAD.HI.U32 R8, R11.reuse, R8, RZ ;  /* 0x000000080b089227 */ /* 0x048fe200078e00ff */
[----:B--2---:R-:W-:Y:S02]  /*4bf0*/  @!P1 ISETP.NE.AND P0, PT, R12, 0x1, PT ;  /* 0x000000010c00980c */ /* 0x004fe40003f05270 */
[----:B-1----:R-:W-:Y:S01]  /*4c00*/  @!P1 ISETP.NE.AND P2, PT, R2, 0x1, PT ;  /* 0x000000010200980c */ /* 0x002fe20003f45270 */
[----:B------:R-:W-:Y:S01]  /*4c10*/  SYNCS.ARRIVE.TRANS64.RED.A1T0 RZ, [UR14], RZ ;  /* 0x000000ffffff79a7 */ /* 0x000fe2000810040e */
[C---:B------:R-:W-:Y:S01]  /*4c20*/  @!P1 IMAD.HI.U32 R13, R10.reuse, R13, RZ ;  /* 0x0000000d0a0d9227 */ /* 0x040fe200078e00ff */
[----:B------:R-:W-:Y:S04]  /*4c30*/  @!P1 SHF.R.U32.HI R8, RZ, R9, R8 ;  /* 0x00000009ff089219 */ /* 0x000fe80000011608 */
[----:B------:R-:W-:Y:S01]  /*4c40*/  @!P1 SEL R8, R11, R8, !P2 ;  /* 0x000000080b089207 */ /* 0x000fe20005000000 */
[----:B------:R-:W1:Y:S01]  /*4c50*/  SYNCS.PHASECHK.TRANS64.TRYWAIT P5, [UR7+0x78], R14 ;  /* 0x0000780eff0075a7 */ /* 0x000e6200080a1107 */
[----:B-----5:R-:W2:Y:S02]  /*4c60*/  @!P1 LDC R0, c[0x0][0xb20] ;  /* 0x0002c800ff009b82 */ /* 0x020ea40000000800 */
[----:B--2---:R-:W-:Y:S04]  /*4c70*/  @!P1 SHF.R.U32.HI R0, RZ, R0, R13 ;  /* 0x00000000ff009219 */ /* 0x004fe8000001160d */
[----:B------:R-:W-:Y:S05]  /*4c80*/  @!P1 SEL R9, R10, R0, !P0 ;  /* 0x000000000a099207 */ /* 0x000fea0004000000 */
[----:B------:R-:W-:Y:S02]  /*4c90*/  @!P1 IMAD.IADD R0, R9, 0x1, -R8 ;  /* 0x0000000109009824 */ /* 0x000fe400078e0a08 */
[----:B------:R-:W-:Y:S02]  /*4ca0*/  @!P1 IMAD.IADD R8, R8, 0x1, -R9 ;  /* 0x0000000108089824 */ /* 0x000fe400078e0a09 */
[----:B------:R-:W-:Y:S02]  /*4cb0*/  @!P1 IMAD R11, R0, R2, R11 ;  /* 0x00000002000b9224 */ /* 0x000fe400078e020b */
[----:B------:R-:W-:Y:S01]  /*4cc0*/  @!P1 IMAD R10, R8, R12, R10 ;  /* 0x0000000c080a9224 */ /* 0x000fe200078e020a */
[----:B-1----:R-:W-:Y:S06]  /*4cd0*/  @!P5 BRA `(.L_x_81) ;  /* 0x0000005800f0d947 */ /* 0x002fec0003800000 */
.L_x_211:
[----:B------:R-:W-:Y:S01]  /*4ce0*/  @!P4 IADD3 R2, P0, PT, R30, 0x580, RZ ;  /* 0x000005801e02c810 */ /* 0x000fe20007f1e0ff */
[----:B------:R-:W-:Y:S01]  /*4cf0*/  VOTEU.ALL UP1, P4 ;  /* 0x0000000000ff7886 */ /* 0x000fe20002020000 */
[----:B------:R-:W-:Y:S01]  /*4d00*/  UMOV UR18, 0x0 ;  /* 0x0000000000127882 */ /* 0x000fe20000000000 */
[----:B------:R-:W-:Y:S01]  /*4d10*/  UMOV UR19, 0x10000000 ;  /* 0x1000000000137882 */ /* 0x000fe20000000000 */
[----:B------:R-:W-:Y:S01]  /*4d20*/  @!P4 R2UR UR9, R2 ;  /* 0x000000000209c2ca */ /* 0x000fe200000e0000 */
[----:B-1----:R-:W-:Y:S01]  /*4d30*/  @!P4 IMAD.X R0, RZ, RZ, R31, P0 ;  /* 0x000000ffff00c224 */ /* 0x002fe200000e061f */
[----:B------:R-:W-:Y:S01]  /*4d40*/  @!UP1 UIADD3 UR10, UPT, UPT, UR42, 0xe0, URZ ;  /* 0x000000e02a0a9890 */ /* 0x000fe2000fffe0ff */
[----:B------:R-:W-:Y:S01]  /*4d50*/  ISETP.NE.AND P0, PT, R29, 0x2, PT ;  /* 0x000000021d00780c */ /* 0x000fe20003f05270 */
[----:B------:R-:W-:Y:S01]  /*4d60*/  UMOV UR11, UR43 ;  /* 0x0000002b000b7c82 */ /* 0x000fe20008000000 */
[----:B------:R-:W-:Y:S01]  /*4d70*/  UMOV UR12, UR36 ;  /* 0x00000024000c7c82 */ /* 0x000fe20008000000 */
[----:B------:R-:W-:Y:S01]  /*4d80*/  @!P4 R2UR UR8, R0 ;  /* 0x000000000008c2ca */ /* 0x000fe200000e0000 */
[----:B------:R-:W-:Y:S01]  /*4d90*/  IMAD.IADD R14, R10, 0x1, R62 ;  /* 0x000000010a0e7824 */ /* 0x000fe200078e023e */
[----:B------:R-:W-:Y:S01]  /*4da0*/  @P3 R2UR UR36, R27 ;  /* 0x000000001b2432ca */ /* 0x000fe200000e0000 */
[----:B------:R-:W-:Y:S01]  /*4db0*/  IMAD.IADD R15, R11, 0x1, R63 ;  /* 0x000000010b0f7824 */ /* 0x000fe200078e023f */
[----:B------:R-:W-:Y:S02]  /*4dc0*/  SEL R0, RZ, 0x1, P0 ;  /* 0x00000001ff007807 */ /* 0x000fe40000000000 */
[----:B------:R-:W-:Y:S01]  /*4dd0*/  SEL R29, R29, RZ, P0 ;  /* 0x000000ff1d1d7207 */ /* 0x000fe20000000000 */
[----:B------:R-:W-:Y:S01]  /*4de0*/  IMAD.U32 R8, RZ, RZ, UR9 ;  /* 0x00000009ff087e24 */ /* 0x000fe2000f8e00ff */
[----:B------:R-:W-:Y:S01]  /*4df0*/  UMOV UR9, UR17 ;  /* 0x0000001100097c82 */ /* 0x000fe20008000000 */
[----:B------:R-:W-:Y:S03]  /*4e00*/  LOP3.LUT R28, R28, R0, RZ, 0x3c, !PT ;  /* 0x000000001c1c7212 */ /* 0x000fe600078e3cff */
[----:B------:R-:W-:Y:S01]  /*4e10*/  @!P4 R2UR UR14, R8 ;  /* 0x00000000080ec2ca */ /* 0x000fe200000e0000 */
[----:B------:R-:W-:Y:S01]  /*4e20*/  IMAD.U32 R9, RZ, RZ, UR8 ;  /* 0x00000008ff097e24 */ /* 0x000fe2000f8e00ff */
[----:B------:R-:W-:Y:S01]  /*4e30*/  @!UP1 UIADD3 UR8, UPT, UPT, UR7, 0x6400, URZ ;  /* 0x0000640007089890 */ /* 0x000fe2000fffe0ff */
[----:B------:R-:W-:Y:S03]  /*4e40*/  VOTEU.ALL UP1, P4 ;  /* 0x0000000000ff7886 */ /* 0x000fe60002020000 */
[----:B------:R-:W-:Y:S11]  /*4e50*/  @!P4 R2UR UR15, R9 ;  /* 0x00000000090fc2ca */ /* 0x000ff600000e0000 */
[----:B------:R-:W-:Y:S02]  /*4e60*/  @!UPT UIADD3 URZ, UPT, UPT, URZ, URZ, URZ ;  /* 0x000000fffffff290 */ /* 0x000fe4000fffe0ff */
[----:B------:R2:W-:Y:S01]  /*4e70*/  @!UP1 UTMALDG.3D [UR8], [UR14], desc[UR18] ;  /* 0x000012080e0095b4 */ /* 0x0005e20008011000 */
[----:B------:R2:W-:Y:S01]  /*4e80*/  @!P4 SYNCS.ARRIVE.TRANS64.RED.A0TR RZ, [UR7+0x58], R25 ;  /* 0x00005819ffffc9a7 */ /* 0x0005e20008300407 */
[----:B------:R-:W-:Y:S01]  /*4e90*/  UPLOP3.LUT UP1, UPT, UPT, UPT, UPT, 0x80, 0x8 ;  /* 0x000000000008789c */ /* 0x000fe20003f2f070 */
[----:B------:R-:W-:Y:S01]  /*4ea0*/  SYNCS.ARRIVE.TRANS64.RED.A1T0 RZ, [UR13], RZ ;  /* 0x000000ffffff79a7 */ /* 0x000fe2000810040d */
[----:B------:R-:W-:Y:S09]  /*4eb0*/  @P3 BRA `(.L_x_82) ;  /* 0xffffffec002c3947 */ /* 0x000ff2000383ffff */
[----:B------:R-:W1:Y:S02]  /*4ec0*/  SYNCS.PHASECHK.TRANS64.TRYWAIT P0, [UR7+0x60], R32 ;  /* 0x00006020ff0075a7 */ /* 0x000e640008001107 */
[----:B-1----:R-:W-:Y:S05]  /*4ed0*/  @!P0 BRA `(.L_x_83) ;  /* 0x0000005800888947 */ /* 0x002fea0003800000 */
.L_x_213:
[----:B------:R-:W3:Y:S02]  /*4ee0*/  SYNCS.PHASECHK.TRANS64.TRYWAIT P0, [UR7+0x68], R32 ;  /* 0x00006820ff0075a7 */ /* 0x000ee40008001107 */
[----:B---3--:R-:W-:Y:S05]  /*4ef0*/  @!P0 BRA `(.L_x_84) ;  /* 0x0000005800988947 */ /* 0x008fea0003800000 */
.L_x_215:
[----:B------:R-:W3:Y:S01]  /*4f00*/  SYNCS.PHASECHK.TRANS64.TRYWAIT P0, [UR7+0x70], R32 ;  /* 0x00007020ff0075a7 */ /* 0x000ee20008001107 */
[----:B-1----:R-:W-:Y:S01]  /*4f10*/  HFMA2 R0, -RZ, RZ, 0, 5.9604644775390625e-08 ;  /* 0x00000001ff007431 */ /* 0x002fe200000001ff */
[----:B---3--:R-:W-:Y:S06]  /*4f20*/  @!P0 BRA `(.L_x_85) ;  /* 0x0000005800a48947 */ /* 0x008fec0003800000 */
.L_x_217:
[----:B-1----:R-:W-:Y:S02]  /*4f30*/  MOV R2, UR7 ;  /* 0x0000000700027c02 */ /* 0x002fe40008000f00 */
[----:B------:R-:W-:-:S07]  /*4f40*/  SHF.L.U32 R0, R0, 0x1f, RZ ;  /* 0x0000001f00007819 */ /* 0x000fce00000006ff */
.L_x_86:
[----:B-1----:R1:W3:Y:S02]  /*4f50*/  SYNCS.PHASECHK.TRANS64.TRYWAIT P0, [R2+URZ+0x78], R0 ;  /* 0x00007800020075a7 */ /* 0x0022e400080011ff */
[----:B---3--:R-:W-:Y:S05]  /*4f60*/  @!P0 NANOSLEEP.SYNCS 0x989680 ;  /* 0x009896800000895d */ /* 0x008fea0003900000 */
[----:B------:R-:W3:Y:S02]  /*4f70*/  @!P0 SYNCS.PHASECHK.TRANS64 P0, [R2+URZ+0x78], R0 ;  /* 0x00007800020085a7 */ /* 0x000ee400080010ff */
[----:B--23--:R-:W-:Y:S05]  /*4f80*/  @P0 EXIT ;  /* 0x000000000000094d */ /* 0x00cfea0003800000 */
[----:B------:R-:W-:Y:S05]  /*4f90*/  BRA `(.L_x_86) ;  /* 0xfffffffc00ec7947 */ /* 0x000fea000383ffff */
.L_x_67:
[----:B------:R-:W-:-:S06]  /*4fa0*/  UISETP.GE.AND UP1, UPT, UR8, 0x4, UPT ;  /* 0x000000040800788c */ /* 0x000fcc000bf26270 */
[----:B------:R-:W-:-:S13]  /*4fb0*/  PLOP3.LUT P0, PT, PT, PT, UP1, 0x80, 0x8 ;  /* 0x000000000008781c */ /* 0x000fda0003f0f018 */
[----:B------:R-:W-:Y:S05]  /*4fc0*/  @!P0 EXIT ;  /* 0x000000000000894d */ /* 0x000fea0003800000 */
[----:B------:R-:W-:Y:S01]  /*4fd0*/  BAR.SYNC.DEFER_BLOCKING 0x6, 0xa0 ;  /* 0x0182800000007b1d */ /* 0x000fe20000010000 */
[C---:B------:R-:W-:Y:S01]  /*4fe0*/  IMAD.SHL.U32 R4, R76.reuse, 0x20, RZ ;  /* 0x000000204c047824 */ /* 0x040fe200078e00ff */
[C---:B------:R-:W-:Y:S01]  /*4ff0*/  R2P PR, R76.reuse, 0x6 ;  /* 0x000000064c007804 */ /* 0x040fe20000000000 */
[C---:B------:R-:W-:Y:S01]  /*5000*/  IMAD.SHL.U32 R68, R76.reuse, 0x4, RZ ;  /* 0x000000044c447824 */ /* 0x040fe200078e00ff */
[----:B------:R-:W-:Y:S01]  /*5010*/  CS2R R72, SRZ ;  /* 0x0000000000487805 */ /* 0x000fe2000001ff00 */
[----:B------:R-:W-:Y:S01]  /*5020*/  IMAD.U32 R32, R76, 0x10000, RZ ;  /* 0x000100004c207824 */ /* 0x000fe200078e00ff */
[----:B------:R-:W-:Y:S02]  /*5030*/  UMOV UR48, 0x400 ;  /* 0x0000040000307882 */ /* 0x000fe40000000000 */
[----:B------:R-:W1:Y:S01]  /*5040*/  LDC R67, c[0x0][0x370] ;  /* 0x0000dc00ff437b82 */ /* 0x000e620000000800 */
[----:B------:R-:W-:Y:S01]  /*5050*/  ULEA UR48, UR37, UR48, 0x18 ;  /* 0x0000003025307291 */ /* 0x000fe2000f8ec0ff */
[----:B------:R-:W-:Y:S01]  /*5060*/  LOP3.LUT R3, R4, 0xe0, RZ, 0xc0, !PT ;  /* 0x000000e004037812 */ /* 0x000fe200078ec0ff */
[----:B------:R-:W-:Y:S01]  /*5070*/  IMAD.SHL.U32 R2, R76, 0x10, RZ ;  /* 0x000000104c027824 */ /* 0x000fe200078e00ff */
[----:B------:R-:W-:Y:S01]  /*5080*/  LOP3.LUT R4, R4, 0x100, RZ, 0xc0, !PT ;  /* 0x0000010004047812 */ /* 0x000fe200078ec0ff */
[----:B------:R-:W-:Y:S01]  /*5090*/  UIADD3 UR4, UPT, UPT, UR48, 0x400, URZ ;  /* 0x0000040030047890 */ /* 0x000fe2000fffe0ff */
[----:B------:R-:W-:Y:S01]  /*50a0*/  LOP3.LUT R68, R3, 0x1c, R68, 0xf8, !PT ;  /* 0x0000001c03447812 */ /* 0x000fe200078ef844 */
[----:B------:R-:W-:Y:S01]  /*50b0*/  IMAD.MOV.U32 R75, RZ, RZ, 0x10 ;  /* 0x00000010ff4b7424 */ /* 0x000fe200078e00ff */
[----:B------:R-:W2:Y:S01]  /*50c0*/  LDC R28, c[0x0][0xb0c] ;  /* 0x0002c300ff1c7b82 */ /* 0x000ea20000000800 */
[----:B------:R-:W-:Y:S01]  /*50d0*/  SHF.R.U32.HI R3, RZ, 0x2, R76 ;  /* 0x00000002ff037819 */ /* 0x000fe2000001164c */
[----:B------:R-:W-:Y:S01]  /*50e0*/  IMAD.MOV.U32 R74, RZ, RZ, 0x20 ;  /* 0x00000020ff4a7424 */ /* 0x000fe200078e00ff */
[----:B------:R-:W-:Y:S01]  /*50f0*/  LOP3.LUT R32, R32, 0x600000, RZ, 0xc0, !PT ;  /* 0x0060000020207812 */ /* 0x000fe200078ec0ff */
[----:B------:R-:W-:Y:S01]  /*5100*/  IMAD.MOV.U32 R31, RZ, RZ, RZ ;  /* 0x000000ffff1f7224 */ /* 0x000fe200078e00ff */
[----:B------:R-:W-:Y:S01]  /*5110*/  LOP3.LUT R2, R4, 0x600, R2, 0xf8, !PT ;  /* 0x0000060004027812 */ /* 0x000fe200078ef802 */
[----:B------:R-:W-:Y:S01]  /*5120*/  IMAD.MOV.U32 R79, RZ, RZ, RZ ;  /* 0x000000ffff4f7224 */ /* 0x000fe200078e00ff */
[----:B------:R-:W-:Y:S01]  /*5130*/  LOP3.LUT R68, R68, 0x4, R3, 0x78, !PT ;  /* 0x0000000444447812 */ /* 0x000fe200078e7803 */
[----:B------:R-:W4:Y:S01]  /*5140*/  LDC R65, c[0x0][0xb20] ;  /* 0x0002c800ff417b82 */ /* 0x000f220000000800 */
[----:B------:R-:W3:Y:S01]  /*5150*/  LDS R0, [UR48+0x140] ;  /* 0x00014030ff007984 */ /* 0x000ee20008000800 */
[----:B------:R-:W-:Y:S01]  /*5160*/  LOP3.LUT R76, R76, 0x60, RZ, 0xc0, !PT ;  /* 0x000000604c4c7812 */ /* 0x000fe200078ec0ff */
[----:B------:R-:W-:Y:S01]  /*5170*/  IMAD.U32 R70, RZ, RZ, UR4 ;  /* 0x00000004ff467e24 */ /* 0x000fe2000f8e00ff */
[----:B------:R-:W-:Y:S01]  /*5180*/  LOP3.LUT R68, R2, R68, RZ, 0xfc, !PT ;  /* 0x0000004402447212 */ /* 0x000fe200078efcff */
[----:B------:R-:W1:Y:S01]  /*5190*/  LDCU.64 UR52, c[0x0][0x348] ;  /* 0x00006900ff3477ac */ /* 0x000e620008000a00 */
[----:B------:R-:W-:-:S02]  /*51a0*/  SEL R75, R75, 0xfffffff0, !P2 ;  /* 0xfffffff04b4b7807 */ /* 0x000fc40005000000 */
[----:B------:R-:W1:Y:S01]  /*51b0*/  LDC R27, c[0x0][0xb30] ;  /* 0x0002cc00ff1b7b82 */ /* 0x000e620000000800 */
[----:B------:R-:W-:Y:S01]  /*51c0*/  SEL R74, R74, 0xffffffe0, !P1 ;  /* 0xffffffe04a4a7807 */ /* 0x000fe20004800000 */
[----:B------:R-:W1:Y:S01]  /*51d0*/  LDCU.64 UR38, c[0x0][0x888] ;  /* 0x00011100ff2677ac */ /* 0x000e620008000a00 */
[----:B------:R-:W1:Y:S05]  /*51e0*/  LDCU.64 UR44, c[0x0][0x890] ;  /* 0x00011200ff2c77ac */ /* 0x000e6a0008000a00 */
[----:B------:R-:W1:Y:S01]  /*51f0*/  LDC.64 R60, c[0x0][0xb10] ;  /* 0x0002c400ff3c7b82 */ /* 0x000e620000000a00 */
[----:B------:R-:W-:Y:S01]  /*5200*/  UMOV UR49, URZ ;  /* 0x000000ff00317c82 */ /* 0x000fe20008000000 */
[----:B------:R-:W-:-:S06]  /*5210*/  UMOV UR51, URZ ;  /* 0x000000ff00337c82 */ /* 0x000fcc0008000000 */
[----:B------:R-:W1:Y:S08]  /*5220*/  LDC.64 R24, c[0x0][0xb18] ;  /* 0x0002c600ff187b82 */ /* 0x000e700000000a00 */
[----:B------:R-:W1:Y:S08]  /*5230*/  LDC.64 R22, c[0x0][0xb28] ;  /* 0x0002ca00ff167b82 */ /* 0x000e700000000a00 */
[----:B------:R-:W1:Y:S01]  /*5240*/  LDC.64 R58, c[0x0][0x8b0] ;  /* 0x00022c00ff3a7b82 */ /* 0x000e620000000a00 */
[----:B---3--:R-:W-:-:S07]  /*5250*/  IMAD.IADD R32, R0, 0x1, R32 ;  /* 0x0000000100207824 */ /* 0x008fce00078e0220 */
[----:B------:R-:W3:Y:S08]  /*5260*/  LDC.64 R56, c[0x0][0x8a8] ;  /* 0x00022a00ff387b82 */ /* 0x000ef00000000a00 */
[----:B--2-4-:R-:W1:Y:S02]  /*5270*/  LDC R66, c[0x0][0x374] ;  /* 0x0000dd00ff427b82 */ /* 0x014e640000000800 */
.L_x_162:
[C---:B------:R-:W-:Y:S02]  /*5280*/  LEA R0, R79.reuse, UR48, 0x3 ;  /* 0x000000304f007c11 */ /* 0x040fe4000f8e18ff */
[----:B------:R-:W-:Y:S02]  /*5290*/  SHF.L.U32 R2, R72, 0x1f, RZ ;  /* 0x0000001f48027819 */ /* 0x000fe400000006ff */
[----:B------:R-:W-:Y:S02]  /*52a0*/  LEA R16, R79, UR48, 0x4 ;  /* 0x000000304f107c11 */ /* 0x000fe4000f8e20ff */
[----:B------:R-:W2:Y:S02]  /*52b0*/  SYNCS.PHASECHK.TRANS64.TRYWAIT P0, [R0+URZ+0x90], R2 ;  /* 0x00009002000075a7 */ /* 0x000ea400080011ff */
[----:B--2---:R-:W-:Y:S05]  /*52c0*/  @!P0 BRA `(.L_x_87) ;  /* 0x0000005400d48947 */ /* 0x004fea0003800000 */
.L_x_218:
[----:B------:R-:W4:Y:S01]  /*52d0*/  LDC.64 R10, c[0x0][0xb10] ;  /* 0x0002c400ff0a7b82 */ /* 0x000f220000000a00 */
[----:B------:R-:W3:Y:S01]  /*52e0*/  LDS.128 R16, [R16+0x120] ;  /* 0x0001200010107984 */ /* 0x000ee20000000c00 */
[----:B-1----:R-:W-:Y:S01]  /*52f0*/  ISETP.NE.AND P1, PT, R27, 0x1, PT ;  /* 0x000000011b00780c */ /* 0x002fe20003f25270 */
[----:B--2---:R-:W-:Y:S01]  /*5300*/  VIADD R0, R0, 0xa0 ;  /* 0x000000a000007836 */ /* 0x004fe20000000000 */
[----:B------:R-:W-:Y:S04]  /*5310*/  ISETP.GE.AND P0, PT, R26, 0x1, PT ;  /* 0x000000011a00780c */ /* 0x000fe80003f06270 */
[----:B------:R-:W1:Y:S01]  /*5320*/  LDC.64 R8, c[0x0][0xb18] ;  /* 0x0002c600ff087b82 */ /* 0x000e620000000a00 */
[----:B------:R-:W-:Y:S01]  /*5330*/  PRMT R0, RZ, 0x654, R0 ;  /* 0x00000654ff007816 */ /* 0x000fe20000000000 */
[----:B------:R-:W-:Y:S01]  /*5340*/  @!PT LDS RZ, [RZ] ;  /* 0x00000000fffff984 */ /* 0x000fe20000000800 */
[----:B------:R-:W-:Y:S01]  /*5350*/  @!PT LDS RZ, [RZ] ;  /* 0x00000000fffff984 */ /* 0x000fe20000000800 */
[----:B------:R-:W-:Y:S01]  /*5360*/  @!PT LDS RZ, [RZ] ;  /* 0x00000000fffff984 */ /* 0x000fe20000000800 */
[----:B------:R-:W-:Y:S01]  /*5370*/  @!PT LDS RZ, [RZ] ;  /* 0x00000000fffff984 */ /* 0x000fe20000000800 */
[----:B------:R2:W-:Y:S06]  /*5380*/  MEMBAR.ALL.CTA ;  /* 0x0000000000007992 */ /* 0x0005ec0000008000 */
[----:B--2---:R-:W2:Y:S01]  /*5390*/  FENCE.VIEW.ASYNC.S ;  /* 0x00000000000073c6 */ /* 0x004ea20000000000 */
[----:B------:R-:W1:Y:S08]  /*53a0*/  @!P1 LDC R12, c[0x0][0xb20] ;  /* 0x0002c800ff0c9b82 */ /* 0x000e700000000800 */
[----:B------:R-:W1:Y:S01]  /*53b0*/  @!P1 LDC R7, c[0x0][0xb0c] ;  /* 0x0002c300ff079b82 */ /* 0x000e620000000800 */
[----:B--2---:R2:W-:Y:S01]  /*53c0*/  SYNCS.ARRIVE.TRANS64.RED.A1T0 RZ, [R0+URZ], RZ ;  /* 0x000000ff00ff79a7 */ /* 0x0045e200081004ff */
[----:B---3--:R-:W-:Y:S04]  /*53d0*/  LOP3.LUT P4, RZ, R18, 0x1, RZ, 0xc0, !PT ;  /* 0x0000000112ff7812 */ /* 0x008fe8000788c0ff */
[----:B------:R-:W-:Y:S09]  /*53e0*/  P2R R77, PR, RZ, 0x10 ;  /* 0x00000010ff4d7803 */ /* 0x000ff20000000000 */
[----:B------:R-:W-:Y:S02]  /*53f0*/  @P4 MOV R30, R16 ;  /* 0x00000010001e4202 */ /* 0x000fe40000000f00 */
[----:B------:R-:W-:Y:S01]  /*5400*/  @P4 LOP3.LUT R29, R17, 0xffff, RZ, 0xc0, !PT ;  /* 0x0000ffff111d4812 */ /* 0x000fe200078ec0ff */
[----:B--2-4-:R-:W-:Y:S06]  /*5410*/  @!P0 BRA `(.L_x_88) ;  /* 0x0000000000a48947 */ /* 0x014fec0003800000 */
[----:B------:R-:W-:Y:S01]  /*5420*/  IMAD.HI.U32 R0, R66, R25, RZ ;  /* 0x0000001942007227 */ /* 0x000fe200078e00ff */
[----:B------:R-:W-:Y:S02]  /*5430*/  ISETP.NE.AND P0, PT, R24, 0x1, PT ;  /* 0x000000011800780c */ /* 0x000fe40003f05270 */
[----:B------:R-:W-:Y:S01]  /*5440*/  ISETP.NE.AND P2, PT, R26, 0x1, PT ;  /* 0x000000011a00780c */ /* 0x000fe20003f45270 */
[----:B------:R-:W-:Y:S01]  /*5450*/  IMAD.HI.U32 R4, R67, R60, RZ ;  /* 0x0000003c43047227 */ /* 0x000fe200078e00ff */
[----:B------:R-:W-:Y:S02]  /*5460*/  SHF.R.U32.HI R0, RZ, R65, R0 ;  /* 0x00000041ff007219 */ /* 0x000fe40000011600 */
[----:B------:R-:W-:Y:S01]  /*5470*/  ISETP.NE.AND P3, PT, R28, 0x1, PT ;  /* 0x000000011c00780c */ /* 0x000fe20003f65270 */
[----:B------:R-:W-:Y:S01]  /*5480*/  IMAD.HI.U32 R6, R29, R25, RZ ;  /* 0x000000191d067227 */ /* 0x000fe200078e00ff */
[-C--:B------:R-:W-:Y:S02]  /*5490*/  SHF.R.U32.HI R4, RZ, R61.reuse, R4 ;  /* 0x0000003dff047219 */ /* 0x080fe40000011604 */
[----:B------:R-:W-:Y:S01]  /*54a0*/  SEL R0, R66, R0, !P0 ;  /* 0x0000000042007207 */ /* 0x000fe20004000000 */
[----:B------:R-:W-:Y:S01]  /*54b0*/  IMAD.HI.U32 R5, R30, R60, RZ ;  /* 0x0000003c1e057227 */ /* 0x000fe200078e00ff */
[----:B------:R-:W-:Y:S03]  /*54c0*/  SEL R4, R67, R4, !P3 ;  /* 0x0000000443047207 */ /* 0x000fe60005800000 */
[-C--:B------:R-:W-:Y:S01]  /*54d0*/  IMAD.HI.U32 R3, R0, R22.reuse, RZ ;  /* 0x0000001600037227 */ /* 0x080fe200078e00ff */
[----:B------:R-:W-:Y:S03]  /*54e0*/  SHF.R.U32.HI R5, RZ, R61, R5 ;  /* 0x0000003dff057219 */ /* 0x000fe60000011605 */
[----:B------:R-:W-:Y:S01]  /*54f0*/  IMAD.HI.U32 R2, R4, R22, RZ ;  /* 0x0000001604027227 */ /* 0x000fe200078e00ff */
[----:B------:R-:W-:Y:S02]  /*5500*/  @P2 SHF.R.U32.HI R0, RZ, R23, R3 ;  /* 0x00000017ff002219 */ /* 0x000fe40000011603 */
[----:B------:R-:W-:Y:S02]  /*5510*/  SHF.R.U32.HI R3, RZ, R65, R6 ;  /* 0x00000041ff037219 */ /* 0x000fe40000011606 */
[----:B------:R-:W-:Y:S01]  /*5520*/  @P2 SHF.R.U32.HI R4, RZ, R23, R2 ;  /* 0x00000017ff042219 */ /* 0x000fe20000011602 */
[----:B------:R-:W-:Y:S01]  /*5530*/  IMAD R0, R26, R0, RZ ;  /* 0x000000001a007224 */ /* 0x000fe200078e02ff */
[----:B------:R-:W-:Y:S02]  /*5540*/  SEL R3, R29, R3, !P0 ;  /* 0x000000031d037207 */ /* 0x000fe40004000000 */
[----:B------:R-:W-:Y:S01]  /*5550*/  SEL R2, R30, R5, !P3 ;  /* 0x000000051e027207 */ /* 0x000fe20005800000 */
[----:B------:R-:W-:Y:S01]  /*5560*/  IMAD R5, R26, R4, RZ ;  /* 0x000000041a057224 */ /* 0x000fe200078e02ff */
[C---:B------:R-:W-:Y:S01]  /*5570*/  ISETP.GE.AND P0, PT, R3.reuse, R0, PT ;  /* 0x000000000300720c */ /* 0x040fe20003f06270 */
[C---:B------:R-:W-:Y:S03]  /*5580*/  IMAD.HI.U32 R0, R3.reuse, R22, RZ ;  /* 0x0000001603007227 */ /* 0x040fe600078e00ff */
[C---:B------:R-:W-:Y:S02]  /*5590*/  ISETP.GE.OR P0, PT, R2.reuse, R5, P0 ;  /* 0x000000050200720c */ /* 0x040fe40000706670 */
[----:B------:R-:W-:Y:S04]  /*55a0*/  SHF.R.U32.HI R0, RZ, R23, R0 ;  /* 0x00000017ff007219 */ /* 0x000fe80000011600 */
[C---:B------:R-:W-:Y:S05]  /*55b0*/  SEL R6, R3.reuse, R0, !P2 ;  /* 0x0000000003067207 */ /* 0x040fea0005000000 */
        /* <DEDUP_REMOVED lines=14> */
[----:B------:R-:W-:Y:S07]  /*56a0*/  IMAD R29, R3, R24, R29 ;  /* 0x00000018031d7224 */ /* 0x000fee00078e021d */
.L_x_88:
[----:B-1----:R-:W-:Y:S01]  /*56b0*/  @!P1 ISETP.NE.AND P0, PT, R8, 0x1, PT ;  /* 0x000000010800980c */ /* 0x002fe20003f05270 */
[----:B------:R-:W-:Y:S01]  /*56c0*/  @!P1 IMAD.HI.U32 R2, R29, R9, RZ ;  /* 0x000000091d029227 */ /* 0x000fe200078e00ff */
[----:B------:R-:W-:Y:S01]  /*56d0*/  R2UR UR42, R15 ;  /* 0x000000000f2a72ca */ /* 0x000fe200000e0000 */
[----:B------:R-:W-:Y:S01]  /*56e0*/  BSSY.RECONVERGENT B6, `(.L_x_89) ;  /* 0x0000031000067945 */ /* 0x000fe20003800200 */
[----:B------:R-:W-:Y:S01]  /*56f0*/  R2UR UR41, R14 ;  /* 0x000000000e2972ca */ /* 0x000fe200000e0000 */
[----:B------:R-:W-:Y:S01]  /*5700*/  @!P1 IMAD.HI.U32 R0, R30, R10, RZ ;  /* 0x0000000a1e009227 */ /* 0x000fe200078e00ff */
[----:B------:R-:W-:Y:S02]  /*5710*/  @!P1 SHF.R.U32.HI R2, RZ, R12, R2 ;  /* 0x0000000cff029219 */ /* 0x000fe40000011602 */
[----:B------:R-:W-:Y:S01]  /*5720*/  @!P1 ISETP.NE.AND P2, PT, R7, 0x1, PT ;  /* 0x000000010700980c */ /* 0x000fe20003f45270 */
[----:B------:R-:W-:Y:S01]  /*5730*/  VIADD R79, R79, 0x1 ;  /* 0x000000014f4f7836 */ /* 0x000fe20000000000 */
[----:B------:R-:W-:Y:S02]  /*5740*/  @!P1 SEL R2, R29, R2, !P0 ;  /* 0x000000021d029207 */ /* 0x000fe40004000000 */
[----:B------:R-:W-:Y:S02]  /*5750*/  @!P1 SHF.R.U32.HI R0, RZ, R11, R0 ;  /* 0x0000000bff009219 */ /* 0x000fe40000011600 */
[----:B------:R-:W-:Y:S01]  /*5760*/  LOP3.LUT P0, RZ, R70, 0x3f0, RZ, 0xc0, !PT ;  /* 0x000003f046ff7812 */ /* 0x000fe2000780c0ff */
[----:B------:R-:W-:Y:S01]  /*5770*/  USHF.L.U32 UR42, UR42, 0x6, URZ ;  /* 0x000000062a2a7899 */ /* 0x000fe200080006ff */
[----:B------:R-:W-:Y:S01]  /*5780*/  @!P1 SEL R3, R30, R0, !P2 ;  /* 0x000000001e039207 */ /* 0x000fe20005000000 */
[----:B------:R-:W-:Y:S01]  /*5790*/  USHF.L.U32 UR41, UR41, 0x8, URZ ;  /* 0x0000000829297899 */ /* 0x000fe200080006ff */
[----:B------:R-:W-:Y:S03]  /*57a0*/  @P4 SHF.R.U32.HI R71, RZ, 0x10, R17 ;  /* 0x00000010ff474819 */ /* 0x000fe60000011611 */
[----:B------:R-:W-:Y:S02]  /*57b0*/  @!P1 IMAD.IADD R0, R2, 0x1, -R3 ;  /* 0x0000000102009824 */ /* 0x000fe400078e0a03 */
[----:B------:R-:W-:Y:S02]  /*57c0*/  @!P1 IMAD.IADD R2, R3, 0x1, -R2 ;  /* 0x0000000103029824 */ /* 0x000fe400078e0a02 */
[----:B------:R-:W-:Y:S02]  /*57d0*/  @!P1 IMAD R30, R0, R7, R30 ;  /* 0x00000007001e9224 */ /* 0x000fe400078e021e */
[----:B------:R-:W-:Y:S01]  /*57e0*/  @!P1 IMAD R29, R2, R8, R29 ;  /* 0x00000008021d9224 */ /* 0x000fe200078e021d */
[----:B------:R-:W-:Y:S06]  /*57f0*/  @!P0 BRA `(.L_x_90) ;  /* 0x00000000007c8947 */ /* 0x000fec0003800000 */
[----:B------:R-:W1:Y:S01]  /*5800*/  LDCU.64 UR8, c[0x4][0x80] ;  /* 0x01001000ff0877ac */ /* 0x000e620008000a00 */
[----:B------:R-:W-:Y:S01]  /*5810*/  MOV R2, 0x0 ;  /* 0x0000000000027802 */ /* 0x000fe20000000f00 */
[----:B------:R-:W-:Y:S02]  /*5820*/  HFMA2 R12, -RZ, RZ, 0, 5.9604644775390625e-08 ;  /* 0x00000001ff0c7431 */ /* 0x000fe400000001ff */
[----:B------:R-:W-:Y:S01]  /*5830*/  IMAD.MOV.U32 R8, RZ, RZ, 0x70 ;  /* 0x00000070ff087424 */ /* 0x000fe200078e00ff */
[----:B------:R2:W3:Y:S01]  /*5840*/  LDC.64 R14, c[0x4][R2] ;  /* 0x01000000020e7b82 */ /* 0x0004e20000000a00 */
[----:B------:R-:W4:Y:S01]  /*5850*/  LDCU.64 UR6, c[0x4][0x88] ;  /* 0x01001100ff0677ac */ /* 0x000f220008000a00 */
[----:B------:R-:W-:Y:S01]  /*5860*/  IMAD.MOV.U32 R13, RZ, RZ, RZ ;  /* 0x000000ffff0d7224 */ /* 0x000fe200078e00ff */
[----:B------:R-:W2:Y:S01]  /*5870*/  LDCU.64 UR4, c[0x4][0x8] ;  /* 0x01000100ff0477ac */ /* 0x000ea20008000a00 */
[----:B-1----:R-:W-:Y:S01]  /*5880*/  MOV R5, UR9 ;  /* 0x0000000900057c02 */ /* 0x002fe20008000f00 */
[----:B------:R-:W-:Y:S01]  /*5890*/  IMAD.U32 R4, RZ, RZ, UR8 ;  /* 0x00000008ff047e24 */ /* 0x000fe2000f8e00ff */
[----:B----4-:R-:W-:Y:S01]  /*58a0*/  MOV R7, UR7 ;  /* 0x0000000700077c02 */ /* 0x010fe20008000f00 */
[----:B------:R-:W-:Y:S01]  /*58b0*/  IMAD.U32 R6, RZ, RZ, UR6 ;  /* 0x00000006ff067e24 */ /* 0x000fe2000f8e00ff */
[----:B--2---:R-:W-:Y:S01]  /*58c0*/  MOV R11, UR5 ;  /* 0x00000005000b7c02 */ /* 0x004fe20008000f00 */
[----:B------:R-:W-:Y:S02]  /*58d0*/  IMAD.U32 R10, RZ, RZ, UR4 ;  /* 0x00000004ff0a7e24 */ /* 0x000fe4000f8e00ff */
[----:B------:R-:W-:Y:S07]  /*58e0*/  LEPC R20, `(.L_x_91) ;  /* 0x000000001014794e */ /* 0x000fee0000000000 */
[----:B---3-5:R-:W-:Y:S05]  /*58f0*/  CALL.ABS.NOINC R14 ;  /* 0x000000000e007343 */ /* 0x028fea0003c00000 */
.L_x_91:
[----:B------:R-:W1:Y:S01]  /*5900*/  LDCU.64 UR8, c[0x4][0x80] ;  /* 0x01001000ff0877ac */ /* 0x000e620008000a00 */
[----:B------:R-:W2:Y:S01]  /*5910*/  LDC.64 R2, c[0x4][R2] ;  /* 0x0100000002027b82 */ /* 0x000ea20000000a00 */
[----:B------:R-:W-:Y:S02]  /*5920*/  HFMA2 R12, -RZ, RZ, 0, 5.9604644775390625e-08 ;  /* 0x00000001ff0c7431 */ /* 0x000fe400000001ff */
[----:B------:R-:W-:Y:S02]  /*5930*/  IMAD.MOV.U32 R8, RZ, RZ, 0x70 ;  /* 0x00000070ff087424 */ /* 0x000fe400078e00ff */
[----:B------:R-:W-:Y:S01]  /*5940*/  IMAD.MOV.U32 R13, RZ, RZ, RZ ;  /* 0x000000ffff0d7224 */ /* 0x000fe200078e00ff */
[----:B------:R-:W3:Y:S01]  /*5950*/  LDCU.64 UR6, c[0x4][0x88] ;  /* 0x01001100ff0677ac */ /* 0x000ee20008000a00 */
[----:B------:R-:W4:Y:S01]  /*5960*/  LDCU.64 UR4, c[0x4][0x8] ;  /* 0x01000100ff0477ac */ /* 0x000f220008000a00 */
[----:B-1----:R-:W-:Y:S02]  /*5970*/  MOV R4, UR8 ;  /* 0x0000000800047c02 */ /* 0x002fe40008000f00 */
[----:B------:R-:W-:Y:S02]  /*5980*/  MOV R5, UR9 ;  /* 0x0000000900057c02 */ /* 0x000fe40008000f00 */
[----:B---3--:R-:W-:Y:S01]  /*5990*/  MOV R7, UR7 ;  /* 0x0000000700077c02 */ /* 0x008fe20008000f00 */
[----:B------:R-:W-:Y:S01]  /*59a0*/  IMAD.U32 R6, RZ, RZ, UR6 ;  /* 0x00000006ff067e24 */ /* 0x000fe2000f8e00ff */
[----:B----4-:R-:W-:Y:S01]  /*59b0*/  MOV R11, UR5 ;  /* 0x00000005000b7c02 */ /* 0x010fe20008000f00 */
[----:B------:R-:W-:Y:S02]  /*59c0*/  IMAD.U32 R10, RZ, RZ, UR4 ;  /* 0x00000004ff0a7e24 */ /* 0x000fe4000f8e00ff */
[----:B------:R-:W-:Y:S07]  /*59d0*/  LEPC R20, `(.L_x_90) ;  /* 0x000000001014794e */ /* 0x000fee0000000000 */
[----:B--2---:R-:W-:Y:S05]  /*59e0*/  CALL.ABS.NOINC R2 ;  /* 0x0000000002007343 */ /* 0x004fea0003c00000 */
.L_x_90:
[----:B------:R-:W-:Y:S05]  /*59f0*/  BSYNC.RECONVERGENT B6 ;  /* 0x0000000000067941 */ /* 0x000fea0003800200 */
.L_x_89:
[----:B------:R-:W-:Y:S01]  /*5a00*/  ISETP.NE.U32.AND P4, PT, R58, RZ, PT ;  /* 0x000000ff3a00720c */ /* 0x000fe20003f85070 */
[----:B------:R-:W-:Y:S01]  /*5a10*/  UISETP.NE.AND UP2, UPT, UR50, URZ, UPT ;  /* 0x000000ff3200728c */ /* 0x000fe2000bf45270 */
[----:B------:R-:W-:Y:S01]  /*5a20*/  ISETP.NE.U32.AND P2, PT, RZ, UR38, PT ;  /* 0x00000026ff007c0c */ /* 0x000fe2000bf45070 */
[----:B------:R-:W-:Y:S01]  /*5a30*/  UISETP.NE.U32.AND UP1, UPT, UR44, URZ, UPT ;  /* 0x000000ff2c00728c */ /* 0x000fe2000bf25070 */
[----:B------:R-:W-:Y:S01]  /*5a40*/  ISETP.NE.AND.EX P4, PT, R59, RZ, PT, P4 ;  /* 0x000000ff3b00720c */ /* 0x000fe20003f85340 */
[----:B------:R-:W-:Y:S01]  /*5a50*/  UPLOP3.LUT UP0, UPT, UPT, UPT, UPT, 0x40, 0x4 ;  /* 0x000000000004789c */ /* 0x000fe20003f0e870 */
[----:B------:R-:W-:Y:S01]  /*5a60*/  ISETP.NE.AND.EX P2, PT, RZ, UR39, PT, P2 ;  /* 0x00000027ff007c0c */ /* 0x000fe2000bf45320 */
[----:B------:R-:W-:Y:S01]  /*5a70*/  UISETP.NE.AND.EX UP1, UPT, UR45, URZ, UPT, UP1 ;  /* 0x000000ff2d00728c */ /* 0x000fe2000bf25310 */
[----:B------:R-:W-:Y:S04]  /*5a80*/  PLOP3.LUT P1, PT, PT, PT, UP2, 0x80, 0x8 ;  /* 0x000000000008781c */ /* 0x000fe80003f2f028 */
[----:B------:R-:W-:Y:S06]  /*5a90*/  @UP2 UPLOP3.LUT UP0, UPT, UPT, UPT, UP1, 0x80, 0x8 ;  /* 0x000000000008289c */ /* 0x000fec0003f0f010 */
[----:B------:R-:W-:Y:S01]  /*5aa0*/  PLOP3.LUT P0, PT, PT, PT, UP0, 0x80, 0x8 ;  /* 0x000000000008781c */ /* 0x000fe20003f0f008 */
[----:B------:R-:W-:Y:S01]  /*5ab0*/  @!UPT UIADD3 URZ, UPT, UPT, URZ, URZ, URZ ;  /* 0x000000fffffff290 */ /* 0x000fe2000fffe0ff */
[----:B------:R-:W-:Y:S11]  /*5ac0*/  BRA.U !UP1, `(.L_x_92) ;  /* 0x0000000109387547 */ /* 0x000ff6000b800000 */
[----:B------:R-:W-:Y:S01]  /*5ad0*/  UISETP.NE.U32.AND UP0, UPT, UR38, URZ, UPT ;  /* 0x000000ff2600728c */ /* 0x000fe2000bf05070 */
[----:B------:R-:W-:Y:S02]  /*5ae0*/  HFMA2 R0, -RZ, RZ, 0, 5.9604644775390625e-08 ;  /* 0x00000001ff007431 */ /* 0x000fe400000001ff */
[----:B------:R-:W-:Y:S01]  /*5af0*/  IMAD.MOV.U32 R64, RZ, RZ, 0x1 ;  /* 0x00000001ff407424 */ /* 0x000fe200078e00ff */
[----:B------:R-:W-:Y:S06]  /*5b00*/  UISETP.NE.AND.EX UP0, UPT, UR39, URZ, UPT, UP0 ;  /* 0x000000ff2700728c */ /* 0x000fec000bf05300 */
[----:B------:R-:W-:Y:S05]  /*5b10*/  PLOP3.LUT P3, PT, PT, PT, UP0, 0x80, 0x8 ;  /* 0x000000000008781c */ /* 0x000fea0003f6f008 */
[----:B------:R-:W1:Y:S01]  /*5b20*/  @UP0 LDCU.64 UR6, c[0x0][0x888] ;  /* 0x00011100ff0607ac */ /* 0x000e620008000a00 */
[----:B------:R-:W-:Y:S07]  /*5b30*/  @UP0 UIMAD UR4, UR36, UR44, URZ ;  /* 0x0000002c240402a4 */ /* 0x000fee000f8e02ff */
[----:B------:R-:W-:Y:S01]  /*5b40*/  @!P3 PRMT R64, R0, 0x7610, R64 ;  /* 0x000076100040b816 */ /* 0x000fe20000000040 */
[----:B-1----:R-:W-:Y:S03]  /*5b50*/  @UP0 UIMAD.WIDE UR6, UR4, 0x4, UR6 ;  /* 0x00000004040608a5 */ /* 0x002fe6000f8e0206 */
[----:B------:R-:W1:Y:S03]  /*5b60*/  @!UP0 LDCU UR4, c[0x0][0x880] ;  /* 0x00011000ff0487ac */ /* 0x000e660008000800 */
[----:B------:R-:W-:Y:S01]  /*5b70*/  IMAD.U32 R2, RZ, RZ, UR6 ;  /* 0x00000006ff027e24 */ /* 0x000fe2000f8e00ff */
[----:B------:R-:W-:Y:S05]  /*5b80*/  MOV R3, UR7 ;  /* 0x0000000700037c02 */ /* 0x000fea0008000f00 */
[----:B-----5:R2:W5:Y:S02]  /*5b90*/  @P3 LDG.E R35, desc[UR46][R2.64] ;  /* 0x0000002e02233981 */ /* 0x020564000c1e1900 */
[----:B-12---:R-:W-:Y:S02]  /*5ba0*/  @!P3 IMAD.U32 R35, RZ, RZ, UR4 ;  /* 0x00000004ff23be24 */ /* 0x006fe4000f8e00ff */
.L_x_92:
[----:B------:R-:W-:Y:S05]  /*5bb0*/  @!P4 BRA `(.L_x_93) ;  /* 0x000000000020c947 */ /* 0x000fea0003800000 */
[----:B------:R-:W-:Y:S04]  /*5bc0*/  ISETP.NE.U32.AND P3, PT, R56, RZ, PT ;  /* 0x000000ff3800720c */ /* 0x000fe80003f65070 */
[----:B------:R-:W-:Y:S11]  /*5bd0*/  ISETP.NE.AND.EX P3, PT, R57, RZ, PT, P3 ;  /* 0x000000ff3900720c */ /* 0x000ff60003f65330 */
[----:B------:R-:W-:Y:S02]  /*5be0*/  @!UPT UIADD3 URZ, UPT, UPT, URZ, URZ, URZ ;  /* 0x000000fffffff290 */ /* 0x000fe4000fffe0ff */
[----:B------:R-:W1:Y:S01]  /*5bf0*/  @P3 LDC.64 R2, c[0x0][0x8a8] ;  /* 0x00022a00ff023b82 */ /* 0x000e620000000a00 */
[----:B------:R-:W-:Y:S04]  /*5c00*/  @P3 IMAD R0, R58, UR36, RZ ;  /* 0x000000243a003c24 */ /* 0x000fe8000f8e02ff */
[----:B-1----:R-:W-:Y:S05]  /*5c10*/  @P3 IMAD.WIDE R2, R0, 0x4, R2 ;  /* 0x0000000400023825 */ /* 0x002fea00078e0202 */
[----:B-----5:R1:W5:Y:S02]  /*5c20*/  @P3 LDG.E R33, desc[UR46][R2.64] ;  /* 0x0000002e02213981 */ /* 0x020364000c1e1900 */
[----:B-1----:R-:W2:Y:S02]  /*5c30*/  @!P3 LDC R33, c[0x0][0x8a0] ;  /* 0x00022800ff21bb82 */ /* 0x002ea40000000800 */
.L_x_93:
[----:B-----5:R-:W-:Y:S01]  /*5c40*/  FSETP.NEU.AND P3, PT, R35, RZ, PT ;  /* 0x000000ff2300720b */ /* 0x020fe20003f6d000 */
[----:B------:R-:W-:Y:S01]  /*5c50*/  IMAD.SHL.U32 R88, R68, 0x4, RZ ;  /* 0x0000000444587824 */ /* 0x000fe200078e00ff */
[----:B------:R-:W-:Y:S01]  /*5c60*/  SEL R4, RZ, 0xffffffff, P2 ;  /* 0xffffffffff047807 */ /* 0x000fe20001000000 */
[----:B------:R-:W-:Y:S01]  /*5c70*/  BSSY B1, `(.L_x_94) ;  /* 0x0000042000017945 */ /* 0x000fe20003800000 */
[----:B------:R-:W-:Y:S01]  /*5c80*/  @P1 LOP3.LUT P2, RZ, R64, 0xff, RZ, 0xc0, !PT ;  /* 0x000000ff40ff1812 */ /* 0x000fe2000784c0ff */
[----:B------:R-:W-:Y:S01]  /*5c90*/  VIADD R83, R88, UR48 ;  /* 0x0000003058537c36 */ /* 0x000fe20008000000 */
[----:B------:R-:W-:Y:S01]  /*5ca0*/  @P1 SEL R0, RZ, 0xffffffff, P3 ;  /* 0xffffffffff001807 */ /* 0x000fe20001800000 */
[----:B------:R-:W-:Y:S01]  /*5cb0*/  IMAD.MOV.U32 R89, RZ, RZ, 0x1 ;  /* 0x00000001ff597424 */ /* 0x000fe200078e00ff */
[----:B------:R-:W-:Y:S01]  /*5cc0*/  LEA R85, R31, UR48, 0x3 ;  /* 0x000000301f557c11 */ /* 0x000fe2000f8e18ff */
[----:B------:R-:W-:Y:S01]  /*5cd0*/  IMAD.MOV.U32 R87, RZ, RZ, RZ ;  /* 0x000000ffff577224 */ /* 0x000fe200078e00ff */
[----:B------:R-:W-:Y:S02]  /*5ce0*/  @P0 SEL R0, R4, R0, !P2 ;  /* 0x0000000004000207 */ /* 0x000fe40005000000 */
[----:B------:R-:W-:Y:S02]  /*5cf0*/  CS2R R54, SRZ ;  /* 0x0000000000367805 */ /* 0x000fe4000001ff00 */
[----:B------:R-:W-:Y:S02]  /*5d00*/  SHF.L.U32 R2, R73, 0x1f, RZ ;  /* 0x0000001f49027819 */ /* 0x000fe400000006ff */
[----:B------:R-:W-:Y:S02]  /*5d10*/  CS2R R52, SRZ ;  /* 0x0000000000347805 */ /* 0x000fe4000001ff00 */
[----:B------:R-:W-:Y:S02]  /*5d20*/  @P1 LOP3.LUT R0, R0, 0x1, RZ, 0xc0, !PT ;  /* 0x0000000100001812 */ /* 0x000fe400078ec0ff */
[----:B------:R-:W-:Y:S02]  /*5d30*/  CS2R R50, SRZ ;  /* 0x0000000000327805 */ /* 0x000fe4000001ff00 */
[----:B------:R-:W-:Y:S02]  /*5d40*/  PLOP3.LUT P2, PT, PT, PT, UP1, 0x80, 0x8 ;  /* 0x000000000008781c */ /* 0x000fe40003f4f018 */
[----:B------:R-:W-:Y:S02]  /*5d50*/  CS2R R48, SRZ ;  /* 0x0000000000307805 */ /* 0x000fe4000001ff00 */
[----:B------:R-:W-:Y:S02]  /*5d60*/  ISETP.NE.U32.OR P6, PT, R0, 0x1, !P1 ;  /* 0x000000010000780c */ /* 0x000fe40004fc5470 */
[----:B------:R-:W-:Y:S02]  /*5d70*/  CS2R R46, SRZ ;  /* 0x00000000002e7805 */ /* 0x000fe4000001ff00 */
[----:B------:R-:W-:Y:S02]  /*5d80*/  LEA.HI R34, R31, R31, RZ, 0x1 ;  /* 0x0000001f1f227211 */ /* 0x000fe400078f08ff */
[----:B------:R-:W-:Y:S02]  /*5d90*/  CS2R R44, SRZ ;  /* 0x00000000002c7805 */ /* 0x000fe4000001ff00 */
[----:B------:R-:W-:Y:S02]  /*5da0*/  LOP3.LUT P4, R78, R64, 0xff, RZ, 0xc0, !PT ;  /* 0x000000ff404e7812 */ /* 0x000fe4000788c0ff */
[----:B------:R-:W-:Y:S02]  /*5db0*/  CS2R R42, SRZ ;  /* 0x00000000002a7805 */ /* 0x000fe4000001ff00 */
[----:B------:R-:W-:Y:S02]  /*5dc0*/  SEL R3, RZ, 0xffffffff, P3 ;  /* 0xffffffffff037807 */ /* 0x000fe40001800000 */
[----:B------:R-:W-:Y:S02]  /*5dd0*/  CS2R R40, SRZ ;  /* 0x0000000000287805 */ /* 0x000fe4000001ff00 */
[----:B------:R-:W-:Y:S01]  /*5de0*/  P2R R80, PR, RZ, 0x40 ;  /* 0x00000040ff507803 */ /* 0x000fe20000000000 */
[----:B------:R-:W-:Y:S01]  /*5df0*/  VIADD R82, R83, 0x400 ;  /* 0x0000040053527836 */ /* 0x000fe20000000000 */
[----:B------:R-:W-:Y:S01]  /*5e00*/  @P2 SEL R3, R4, R3, !P4 ;  /* 0x0000000304032207 */ /* 0x000fe20006000000 */
[----:B------:R-:W-:Y:S01]  /*5e10*/  IMAD.IADD R81, R74, 0x1, R83 ;  /* 0x000000014a517824 */ /* 0x000fe200078e0253 */
[----:B------:R-:W-:Y:S02]  /*5e20*/  @P6 SHF.L.U32 R0, RZ, 0x1f, RZ ;  /* 0x0000001fff006819 */ /* 0x000fe400000006ff */
[----:B------:R-:W-:Y:S02]  /*5e30*/  LOP3.LUT R3, R3, 0x1, RZ, 0xc0, !PT ;  /* 0x0000000103037812 */ /* 0x000fe400078ec0ff */
[----:B------:R1:W3:Y:S02]  /*5e40*/  @P6 SYNCS.PHASECHK.TRANS64.TRYWAIT P1, [UR48+0x40], R0 ;  /* 0x00004000ff0065a7 */ /* 0x0002e40008021130 */
[----:B------:R-:W-:Y:S04]  /*5e50*/  ISETP.NE.U32.AND P5, PT, R3, 0x1, PT ;  /* 0x000000010300780c */ /* 0x000fe80003fa5070 */
[----:B------:R-:W-:Y:S01]  /*5e60*/  P2R R90, PR, RZ, 0x20 ;  /* 0x00000020ff5a7803 */ /* 0x000fe20000000000 */
[----:B------:R4:W2:Y:S01]  /*5e70*/  SYNCS.PHASECHK.TRANS64.TRYWAIT P0, [R85+URZ+0xb0], R2 ;  /* 0x0000b002550075a7 */ /* 0x0008a200080011ff */
[C---:B-1----:R-:W-:Y:S01]  /*5e80*/  IMAD.SHL.U32 R0, R34.reuse, 0x80, RZ ;  /* 0x0000008022007824 */ /* 0x042fe200078e00ff */
[----:B------:R-:W-:Y:S04]  /*5e90*/  LOP3.LUT R34, R34, 0xffe, RZ, 0xc0, !PT ;  /* 0x00000ffe22227812 */ /* 0x000fe800078ec0ff */
[----:B------:R-:W-:Y:S01]  /*5ea0*/  LOP3.LUT R0, R0, 0xffffff00, RZ, 0xc0, !PT ;  /* 0xffffff0000007812 */ /* 0x000fe200078ec0ff */
[----:B------:R-:W-:Y:S04]  /*5eb0*/  IMAD.IADD R34, R31, 0x1, -R34 ;  /* 0x000000011f227824 */ /* 0x000fe800078e0a22 */
[----:B------:R-:W-:Y:S04]  /*5ec0*/  IMAD.IADD R0, R32, 0x1, R0 ;  /* 0x0000000120007824 */ /* 0x000fe800078e0200 */
[----:B------:R-:W-:Y:S01]  /*5ed0*/  IMAD R34, R34, 0x100000, R0 ;  /* 0x0010000022227824 */ /* 0x000fe200078e0200 */
[----:B---3--:R-:W-:Y:S01]  /*5ee0*/  @P6 SEL R89, RZ, 0x1, !P1 ;  /* 0x00000001ff596807 */ /* 0x008fe20004800000 */
[----:B----4-:R-:W-:Y:S06]  /*5ef0*/  @!P6 BRA `(.L_x_95) ;  /* 0x000000000064e947 */ /* 0x010fec0003800000 */
[----:B------:R-:W-:Y:S01]  /*5f00*/  @P5 IMAD R5, R75, 0x4, R82 ;  /* 0x000000044b055824 */ /* 0x000fe200078e0252 */
[----:B------:R-:W-:Y:S01]  /*5f10*/  ISETP.NE.AND P1, PT, R89, RZ, PT ;  /* 0x000000ff5900720c */ /* 0x000fe20003f25270 */
[----:B------:R-:W-:Y:S01]  /*5f20*/  IMAD.MOV.U32 R54, RZ, RZ, RZ ;  /* 0x000000ffff367224 */ /* 0x000fe200078e00ff */
[----:B------:R-:W-:Y:S01]  /*5f30*/  BSSY B0, `(.L_x_96) ;  /* 0x000000d000007945 */ /* 0x000fe20003800000 */
[----:B------:R-:W-:Y:S01]  /*5f40*/  @P5 IMAD.IADD R4, R74, 0x1, R5 ;  /* 0x000000014a045824 */ /* 0x000fe200078e0205 */
[----:B------:R-:W-:Y:S02]  /*5f50*/  CS2R R50, SRZ ;  /* 0x0000000000327805 */ /* 0x000fe4000001ff00 */
[----:B------:R-:W-:Y:S02]  /*5f60*/  CS2R R48, SRZ ;  /* 0x0000000000307805 */ /* 0x000fe4000001ff00 */
[----:B------:R-:W-:Y:S02]  /*5f70*/  CS2R R52, SRZ ;  /* 0x0000000000347805 */ /* 0x000fe4000001ff00 */
[----:B------:R-:W-:Y:S02]  /*5f80*/  CS2R R42, SRZ ;  /* 0x00000000002a7805 */ /* 0x000fe4000001ff00 */
[----:B------:R-:W-:Y:S02]  /*5f90*/  CS2R R40, SRZ ;  /* 0x0000000000287805 */ /* 0x000fe4000001ff00 */
[----:B------:R-:W-:Y:S02]  /*5fa0*/  CS2R R46, SRZ ;  /* 0x00000000002e7805 */ /* 0x000fe4000001ff00 */
[----:B------:R-:W-:Y:S01]  /*5fb0*/  CS2R R44, SRZ ;  /* 0x00000000002c7805 */ /* 0x000fe2000001ff00 */
[----:B------:R-:W-:Y:S06]  /*5fc0*/  @P1 BRA `(.L_x_97) ;  /* 0x00000000000c1947 */ /* 0x000fec0003800000 */
[----:B------:R-:W-:Y:S04]  /*5fd0*/  SHF.L.U32 R3, RZ, 0x1f, RZ ;  /* 0x0000001fff037819 */ /* 0x000fe800000006ff */
[----:B------:R-:W1:Y:S02]  /*5fe0*/  SYNCS.PHASECHK.TRANS64.TRYWAIT P1, [UR48+0x40], R3 ;  /* 0x00004003ff0075a7 */ /* 0x000e640008021130 */
[----:B-1----:R-:W-:Y:S05]  /*5ff0*/  @!P1 BRA `(.L_x_98) ;  /* 0x00000048009c9947 */ /* 0x002fea0003800000 */
.L_x_97:
[----:B------:R-:W-:Y:S05]  /*6000*/  BSYNC B0 ;  /* 0x0000000000007941 */ /* 0x000fea0003800000 */
.L_x_96:
[----:B------:R-:W-:Y:S01]  /*6010*/  ISETP.NE.AND P1, PT, R90, RZ, PT ;  /* 0x000000ff5a00720c */ /* 0x000fe20003f25270 */
[----:B------:R-:W-:Y:S11]  /*6020*/  HFMA2 R87, -RZ, RZ, 0, 5.9604644775390625e-08 ;  /* 0x00000001ff577431 */ /* 0x000ff600000001ff */
[----:B------:R-:W-:Y:S01]  /*6030*/  @!UPT UIADD3 URZ, UPT, UPT, URZ, URZ, URZ ;  /* 0x000000fffffff290 */ /* 0x000fe2000fffe0ff */
[----:B------:R-:W-:Y:S05]  /*6040*/  @P1 WARPSYNC.ALL ;  /* 0x0000000000001948 */ /* 0x000fea0003800000 */
[----:B------:R3:W4:Y:S04]  /*6050*/  @P1 LDSM.16.M88.4 R48, [R5] ;  /* 0x000000000530183b */ /* 0x0007280000000200 */
[----:B------:R3:W1:Y:S04]  /*6060*/  @P1 LDSM.16.M88.4 R52, [R4] ;  /* 0x000000000434183b */ /* 0x0006680000000200 */
[----:B------:R3:W1:Y:S04]  /*6070*/  @P1 LDSM.16.M88.4 R40, [R88+UR48+0x400] ;  /* 0x000400305828183b */ /* 0x0006680008000200 */
[----:B------:R3:W1:Y:S02]  /*6080*/  @P1 LDSM.16.M88.4 R44, [R81+0x400] ;  /* 0x00040000512c183b */ /* 0x0006640000000200 */
.L_x_95:
[----:B------:R-:W-:Y:S05]  /*6090*/  BSYNC B1 ;  /* 0x0000000000017941 */ /* 0x000fea0003800000 */
.L_x_94:
[----:B-1----:R-:W-:Y:S04]  /*60a0*/  SHF.R.U32.HI R0, RZ, 0x15, R34 ;  /* 0x00000015ff007819 */ /* 0x002fe80000011622 */
[----:B------:R-:W-:Y:S01]  /*60b0*/  LOP3.LUT P1, RZ, R0, 0x3, R69, 0x48, !PT ;  /* 0x0000000300ff7812 */ /* 0x000fe20007824845 */
[----:B------:R-:W-:Y:S01]  /*60c0*/  @!UPT UIADD3 URZ, UPT, UPT, URZ, URZ, URZ ;  /* 0x000000fffffff290 */ /* 0x000fe2000fffe0ff */
[----:B--2---:R-:W-:Y:S11]  /*60d0*/  @P0 BRA `(.L_x_99) ;  /* 0x0000000000080947 */ /* 0x004ff60003800000 */
[----:B------:R-:W1:Y:S02]  /*60e0*/  SYNCS.PHASECHK.TRANS64.TRYWAIT P0, [R85+URZ+0xb0], R2 ;  /* 0x0000b002550075a7 */ /* 0x000e6400080011ff */
[----:B-1----:R-:W-:Y:S05]  /*60f0*/  @!P0 BRA `(.L_x_100) ;  /* 0x0000004800748947 */ /* 0x002fea0003800000 */
.L_x_99:
[----:B------:R-:W-:Y:S05]  /*6100*/  @!P1 BRA `(.L_x_101) ;  /* 0x0000000000409947 */ /* 0x000fea0003800000 */
[----:B------:R-:W3:Y:S01]  /*6110*/  LDCU.64 UR8, c[0x4][0x70] ;  /* 0x01000e00ff0877ac */ /* 0x000ee20008000a00 */
[----:B------:R-:W-:Y:S01]  /*6120*/  MOV R3, 0x0 ;  /* 0x0000000000037802 */ /* 0x000fe20000000f00 */
[----:B------:R-:W-:Y:S02]  /*6130*/  HFMA2 R12, -RZ, RZ, 0, 5.9604644775390625e-08 ;  /* 0x00000001ff0c7431 */ /* 0x000fe400000001ff */
[----:B------:R-:W-:Y:S02]  /*6140*/  IMAD.MOV.U32 R8, RZ, RZ, 0x192 ;  /* 0x00000192ff087424 */ /* 0x000fe400078e00ff */
[----:B------:R-:W-:Y:S01]  /*6150*/  IMAD.MOV.U32 R13, RZ, RZ, RZ ;  /* 0x000000ffff0d7224 */ /* 0x000fe200078e00ff */
[----:B------:R-:W2:Y:S01]  /*6160*/  LDCU.64 UR6, c[0x4][0x78] ;  /* 0x01000f00ff0677ac */ /* 0x000ea20008000a00 */
[----:B-1----:R-:W1:Y:S01]  /*6170*/  LDC.64 R2, c[0x4][R3] ;  /* 0x0100000003027b82 */ /* 0x002e620000000a00 */
[----:B------:R-:W5:Y:S01]  /*6180*/  LDCU.64 UR4, c[0x4][0x10] ;  /* 0x01000200ff0477ac */ /* 0x000f620008000a00 */
[----:B---3--:R-:W-:Y:S01]  /*6190*/  MOV R5, UR9 ;  /* 0x0000000900057c02 */ /* 0x008fe20008000f00 */
[----:B------:R-:W-:Y:S01]  /*61a0*/  IMAD.U32 R4, RZ, RZ, UR8 ;  /* 0x00000008ff047e24 */ /* 0x000fe2000f8e00ff */
[----:B--2---:R-:W-:Y:S01]  /*61b0*/  MOV R7, UR7 ;  /* 0x0000000700077c02 */ /* 0x004fe20008000f00 */
[----:B------:R-:W-:Y:S01]  /*61c0*/  IMAD.U32 R6, RZ, RZ, UR6 ;  /* 0x00000006ff067e24 */ /* 0x000fe2000f8e00ff */
[----:B-----5:R-:W-:Y:S01]  /*61d0*/  MOV R11, UR5 ;  /* 0x00000005000b7c02 */ /* 0x020fe20008000f00 */
[----:B------:R-:W-:Y:S02]  /*61e0*/  IMAD.U32 R10, RZ, RZ, UR4 ;  /* 0x00000004ff0a7e24 */ /* 0x000fe4000f8e00ff */
[----:B------:R-:W-:Y:S07]  /*61f0*/  LEPC R20, `(.L_x_101) ;  /* 0x000000001014794e */ /* 0x000fee0000000000 */
[----:B-1--4-:R-:W-:Y:S05]  /*6200*/  CALL.ABS.NOINC R2 ;  /* 0x0000000002007343 */ /* 0x012fea0003c00000 */
.L_x_101:
[----:B------:R-:W-:Y:S05]  /*6210*/  WARPSYNC.ALL ;  /* 0x0000000000007948 */ /* 0x000fea0003800000 */
[----:B------:R-:W-:Y:S01]  /*6220*/  R2UR UR4, R34 ;  /* 0x00000000220472ca */ /* 0x000fe200000e0000 */
[----:B------:R-:W-:Y:S01]  /*6230*/  BSSY.RECONVERGENT B0, `(.L_x_102) ;  /* 0x000003c000007945 */ /* 0x000fe20003800200 */
[----:B------:R-:W-:Y:S02]  /*6240*/  SHF.L.U32 R86, R75, 0x2, RZ ;  /* 0x000000024b567819 */ /* 0x000fe400000006ff */
[----:B------:R-:W-:Y:S02]  /*6250*/  ISETP.NE.AND P0, PT, R76, RZ, PT ;  /* 0x000000ff4c00720c */ /* 0x000fe40003f05270 */
[----:B------:R-:W-:Y:S04]  /*6260*/  IADD3 R82, PT, PT, R82, R86, RZ ;  /* 0x0000005652527210 */ /* 0x000fe80007ffe0ff */
[----:B------:R-:W-:Y:S03]  /*6270*/  IADD3 R84, PT, PT, R74, R82, RZ ;  /* 0x000000524a547210 */ /* 0x000fe60007ffe0ff */
[----:B---3--:R-:W2:Y:S02]  /*6280*/  LDTM.16dp128bit.x8 R4, tmem[UR4] ;  /* 0x00000004000479ee */ /* 0x008ea40008180000 */
[C---:B--2---:R-:W-:Y:S01]  /*6290*/  FMUL R0, R33.reuse, R4 ;  /* 0x0000000421007220 */ /* 0x044fe20000400000 */
[C---:B-1----:R-:W-:Y:S01]  /*62a0*/  FMUL R2, R33.reuse, R5 ;  /* 0x0000000521027220 */ /* 0x042fe20000400000 */
[C---:B------:R-:W-:Y:S01]  /*62b0*/  FMUL R3, R33.reuse, R6 ;  /* 0x0000000621037220 */ /* 0x040fe20000400000 */
[----:B------:R-:W-:Y:S01]  /*62c0*/  FMUL R7, R33, R7 ;  /* 0x0000000721077220 */ /* 0x000fe20000400000 */
[----:B------:R-:W-:Y:S01]  /*62d0*/  FFMA R36, R35, R40, R0 ;  /* 0x0000002823247223 */ /* 0x000fe20000000000 */
        /* <DEDUP_REMOVED lines=10> */
[----:B------:R1:W-:Y:S01]  /*6380*/  STSM.16.M88.4 [R83+0x400], R36 ;  /* 0x0004002453007844 */ /* 0x0003e20000000200 */
[----:B------:R-:W-:Y:S01]  /*6390*/  FMUL R9, R33, R13 ;  /* 0x0000000d21097220 */ /* 0x000fe20000400000 */
[----:B------:R-:W-:Y:S01]  /*63a0*/  FFMA R6, R35, R46, R6 ;  /* 0x0000002e23067223 */ /* 0x000fe20000000006 */
[----:B------:R-:W-:Y:S01]  /*63b0*/  FMUL R10, R33, R14 ;  /* 0x0000000e210a7220 */ /* 0x000fe20000400000 */
[----:B------:R-:W-:Y:S01]  /*63c0*/  FFMA R7, R35, R47, R11 ;  /* 0x0000002f23077223 */ /* 0x000fe2000000000b */
[----:B------:R-:W-:Y:S01]  /*63d0*/  FMUL R15, R33, R15 ;  /* 0x0000000f210f7220 */ /* 0x000fe20000400000 */
[----:B----4-:R-:W-:Y:S01]  /*63e0*/  FFMA R8, R35, R48, R8 ;  /* 0x0000003023087223 */ /* 0x010fe20000000008 */
        /* <DEDUP_REMOVED lines=8> */
[C---:B------:R-:W-:Y:S01]  /*6470*/  FFMA R12, R35.reuse, R52, R12 ;  /* 0x00000034230c7223 */ /* 0x040fe2000000000c */
[C---:B------:R-:W-:Y:S01]  /*6480*/  FFMA R13, R35.reuse, R53, R13 ;  /* 0x00000035230d7223 */ /* 0x040fe2000000000d */
[C---:B------:R-:W-:Y:S01]  /*6490*/  FFMA R14, R35.reuse, R54, R14 ;  /* 0x00000036230e7223 */ /* 0x040fe2000000000e */
[----:B------:R1:W-:Y:S01]  /*64a0*/  STSM.16.M88.4 [R82], R8 ;  /* 0x0000000852007844 */ /* 0x0003e20000000200 */
[----:B------:R-:W-:Y:S05]  /*64b0*/  FFMA R15, R35, R55, R19 ;  /* 0x00000037230f7223 */ /* 0x000fea0000000013 */
[----:B------:R1:W-:Y:S01]  /*64c0*/  STSM.16.M88.4 [R84], R12 ;  /* 0x0000000c54007844 */ /* 0x0003e20000000200 */
[----:B------:R-:W-:Y:S01]  /*64d0*/  @!PT LDS RZ, [RZ] ;  /* 0x00000000fffff984 */ /* 0x000fe20000000800 */
[----:B------:R-:W-:Y:S01]  /*64e0*/  @!PT LDS RZ, [RZ] ;  /* 0x00000000fffff984 */ /* 0x000fe20000000800 */
[----:B------:R-:W-:Y:S01]  /*64f0*/  @!PT LDS RZ, [RZ] ;  /* 0x00000000fffff984 */ /* 0x000fe20000000800 */
[----:B------:R-:W-:Y:S01]  /*6500*/  @!PT LDS RZ, [RZ] ;  /* 0x00000000fffff984 */ /* 0x000fe20000000800 */
[----:B------:R2:W-:Y:S06]  /*6510*/  MEMBAR.ALL.CTA ;  /* 0x0000000000007992 */ /* 0x0005ec0000008000 */
[----:B--2---:R-:W2:Y:S02]  /*6520*/  FENCE.VIEW.ASYNC.S ;  /* 0x00000000000073c6 */ /* 0x004ea40000000000 */
[----:B--2---:R-:W-:Y:S06]  /*6530*/  BAR.SYNC.DEFER_BLOCKING 0x1, 0x80 ;  /* 0x0042000000007b1d */ /* 0x004fec0000010000 */
[----:B------:R-:W-:Y:S05]  /*6540*/  @P0 BRA `(.L_x_103) ;  /* 0x0000000000280947 */ /* 0x000fea0003800000 */
[----:B------:R-:W-:Y:S02]  /*6550*/  UIADD3 UR4, UPT, UPT, UR48, 0x400, URZ ;  /* 0x0000040030047890 */ /* 0x000fe4000fffe0ff */
[----:B------:R-:W-:Y:S01]  /*6560*/  UIADD3 UR6, UP0, UPT, UR52, 0x680, URZ ;  /* 0x0000068034067890 */ /* 0x000fe2000ff1e0ff */
[----:B------:R-:W-:Y:S03]  /*6570*/  UMOV UR43, UR36 ;  /* 0x00000024002b7c82 */ /* 0x000fe60008000000 */
[----:B------:R-:W-:Y:S01]  /*6580*/  MOV R70, UR4 ;  /* 0x0000000400467c02 */ /* 0x000fe20008000f00 */
[----:B------:R-:W-:Y:S03]  /*6590*/  UIADD3.X UR7, UPT, UPT, URZ, UR53, URZ, UP0, !UPT ;  /* 0x00000035ff077290 */ /* 0x000fe600087fe4ff */
[----:B------:R-:W-:Y:S11]  /*65a0*/  R2UR UR40, R70 ;  /* 0x00000000462872ca */ /* 0x000ff600000e0000 */
[----:B------:R-:W-:Y:S02]  /*65b0*/  @!UPT UIADD3 URZ, UPT, UPT, URZ, URZ, URZ ;  /* 0x000000fffffff290 */ /* 0x000fe4000fffe0ff */
[----:B------:R2:W-:Y:S01]  /*65c0*/  UTMASTG.3D [UR40], [UR6] ;  /* 0x00000028060073b5 */ /* 0x0005e20008010000 */
[----:B------:R0:W-:Y:S01]  /*65d0*/  UTMACMDFLUSH ;  /* 0x00000000000079b7 */ /* 0x0001e20000000000 */
[----:B--2---:R-:W-:Y:S04]  /*65e0*/  DEPBAR.LE SB0, 0x1 ;  /* 0x000080400000791a */ /* 0x004fe80000000000 */
.L_x_103:
[----:B------:R-:W-:Y:S05]  /*65f0*/  BSYNC.RECONVERGENT B0 ;  /* 0x0000000000007941 */ /* 0x000fea0003800200 */
.L_x_102:
[----:B------:R-:W-:Y:S01]  /*6600*/  BAR.SYNC.DEFER_BLOCKING 0x1, 0x80 ;  /* 0x0042000000007b1d */ /* 0x000fe20000010000 */
[----:B------:R-:W-:Y:S01]  /*6610*/  ISETP.NE.AND P1, PT, R80, RZ, PT ;  /* 0x000000ff5000720c */ /* 0x000fe20003f25270 */
[----:B------:R-:W-:Y:S01]  /*6620*/  UISETP.NE.AND UP0, UPT, UR49, URZ, UPT ;  /* 0x000000ff3100728c */ /* 0x000fe2000bf05270 */
[----:B------:R-:W-:Y:S11]  /*6630*/  LEA R2, R87, UR48, 0x3 ;  /* 0x0000003057027c11 */ /* 0x000ff6000f8e18ff */
[----:B------:R-:W-:Y:S01]  /*6640*/  @P1 SHF.L.U32 R3, RZ, 0x1f, RZ ;  /* 0x0000001fff031819 */ /* 0x000fe200000006ff */
[----:B------:R-:W-:Y:S06]  /*6650*/  BRA.U !UP0, `(.L_x_104) ;  /* 0x0000000108247547 */ /* 0x000fec000b800000 */
[----:B-1----:R-:W-:Y:S01]  /*6660*/  IMAD.U32 R4, RZ, RZ, UR51 ;  /* 0x00000033ff047e24 */ /* 0x002fe2000f8e00ff */
[----:B------:R-:W-:Y:S01]  /*6670*/  MOV R0, UR37 ;  /* 0x0000002500007c02 */ /* 0x000fe20008000f00 */
[----:B------:R-:W-:Y:S03]  /*6680*/  UIADD3 UR51, UPT, UPT, UR51, 0x1, URZ ;  /* 0x0000000133337890 */ /* 0x000fe6000fffe0ff */
[----:B------:R-:W-:Y:S01]  /*6690*/  @P1 LEA R4, R4, UR48, 0x3 ;  /* 0x0000003004041c11 */ /* 0x000fe2000f8e18ff */
[----:B------:R-:W-:Y:S04]  /*66a0*/  UISETP.NE.AND UP0, UPT, UR51, 0x4, UPT ;  /* 0x000000043300788c */ /* 0x000fe8000bf05270 */
[----:B------:R-:W-:Y:S01]  /*66b0*/  @P1 VIADD R4, R4, 0x60 ;  /* 0x0000006004041836 */ /* 0x000fe20000000000 */
[----:B------:R-:W-:Y:S04]  /*66c0*/  USEL UR51, UR51, URZ, UP0 ;  /* 0x000000ff33337287 */ /* 0x000fe80008000000 */
[----:B------:R-:W-:Y:S04]  /*66d0*/  @P1 PRMT R0, R0, 0x654, R4 ;  /* 0x0000065400001816 */ /* 0x000fe80000000004 */
[----:B------:R2:W-:Y:S04]  /*66e0*/  @P1 SYNCS.ARRIVE.TRANS64.RED.A1T0 RZ, [R0+URZ], RZ ;  /* 0x000000ff00ff19a7 */ /* 0x0005e800081004ff */
.L_x_104:
[----:B------:R-:W3:Y:S01]  /*66f0*/  @P1 SYNCS.PHASECHK.TRANS64.TRYWAIT P0, [R2+URZ+0x40], R3 ;  /* 0x00004003020015a7 */ /* 0x000ee200080011ff */
[----:B------:R-:W-:Y:S01]  /*6700*/  BSSY B1, `(.L_x_105) ;  /* 0x0000017000017945 */ /* 0x000fe20003800000 */
[----:B---3--:R-:W-:Y:S03]  /*6710*/  @P1 SEL R89, RZ, 0x1, !P0 ;  /* 0x00000001ff591807 */ /* 0x008fe60004000000 */
[----:B------:R-:W-:Y:S05]  /*6720*/  @!P1 BRA `(.L_x_106) ;  /* 0x0000000000509947 */ /* 0x000fea0003800000 */
[----:B------:R-:W-:Y:S01]  /*6730*/  ISETP.NE.AND P1, PT, R90, RZ, PT ;  /* 0x000000ff5a00720c */ /* 0x000fe20003f25270 */
[----:B------:R-:W-:Y:S01]  /*6740*/  BSSY B0, `(.L_x_107) ;  /* 0x000000a000007945 */ /* 0x000fe20003800000 */
[----:B------:R-:W-:Y:S11]  /*6750*/  ISETP.NE.AND P0, PT, R89, RZ, PT ;  /* 0x000000ff5900720c */ /* 0x000ff60003f05270 */
[----:B-1----:R-:W-:Y:S04]  /*6760*/  @P1 IMAD R5, R87, 0x2000, R88 ;  /* 0x0000200057051824 */ /* 0x002fe800078e0258 */
[----:B------:R-:W-:Y:S05]  /*6770*/  @P1 VIADD R4, R5, UR48 ;  /* 0x0000003005041c36 */ /* 0x000fea0008000000 */
[----:B------:R-:W-:Y:S01]  /*6780*/  @P1 IADD3 R3, PT, PT, R86, R4, RZ ;  /* 0x0000000456031210 */ /* 0x000fe20007ffe0ff */
[----:B------:R-:W-:Y:S01]  /*6790*/  @P1 IMAD.IADD R4, R74, 0x1, R4 ;  /* 0x000000014a041824 */ /* 0x000fe200078e0204 */
[----:B------:R-:W-:Y:S06]  /*67a0*/  @P0 BRA `(.L_x_108) ;  /* 0x00000000000c0947 */ /* 0x000fec0003800000 */
[----:B--2---:R-:W-:Y:S04]  /*67b0*/  SHF.L.U32 R0, RZ, 0x1f, RZ ;  /* 0x0000001fff007819 */ /* 0x004fe800000006ff */
[----:B------:R-:W1:Y:S02]  /*67c0*/  SYNCS.PHASECHK.TRANS64.TRYWAIT P0, [R2+URZ+0x40], R0 ;  /* 0x00004000020075a7 */ /* 0x000e6400080011ff */
[----:B-1----:R-:W-:Y:S05]  /*67d0*/  @!P0 BRA `(.L_x_109) ;  /* 0x0000004000d08947 */ /* 0x002fea0003800000 */
.L_x_108:
[----:B------:R-:W-:Y:S05]  /*67e0*/  BSYNC B0 ;  /* 0x0000000000007941 */ /* 0x000fea0003800000 */
.L_x_107:
[----:B------:R-:W-:Y:S02]  /*67f0*/  ISETP.NE.AND P0, PT, R90, RZ, PT ;  /* 0x000000ff5a00720c */ /* 0x000fe40003f05270 */
[----:B------:R-:W-:Y:S11]  /*6800*/  IADD3 R87, PT, PT, R87, 0x1, RZ ;  /* 0x0000000157577810 */ /* 0x000ff60007ffe0ff */
[----:B-12---:R-:W-:Y:S01]  /*6810*/  @P0 IMAD.IADD R0, R74, 0x1, R3 ;  /* 0x000000014a000824 */ /* 0x006fe200078e0203 */
[----:B------:R-:W-:Y:S05]  /*6820*/  @P0 WARPSYNC.ALL ;  /* 0x0000000000000948 */ /* 0x000fea0003800000 */
[----:B------:R3:W4:Y:S04]  /*6830*/  @P0 LDSM.16.M88.4 R40, [R5+UR48+0x400] ;  /* 0x000400300528083b */ /* 0x0007280008000200 */
[----:B------:R3:W1:Y:S04]  /*6840*/  @P0 LDSM.16.M88.4 R44, [R4+0x400] ;  /* 0x00040000042c083b */ /* 0x0006680000000200 */
[----:B------:R3:W2:Y:S04]  /*6850*/  @P0 LDSM.16.M88.4 R48, [R3+0x400] ;  /* 0x000400000330083b */ /* 0x0006a80000000200 */
[----:B------:R3:W1:Y:S02]  /*6860*/  @P0 LDSM.16.M88.4 R52, [R0+0x400] ;  /* 0x000400000034083b */ /* 0x0006640000000200 */
.L_x_106:
[----:B------:R-:W-:Y:S05]  /*6870*/  BSYNC B1 ;  /* 0x0000000000017941 */ /* 0x000fea0003800000 */
.L_x_105:
[----:B--23--:R-:W-:Y:S05]  /*6880*/  VIADD R0, R34, 0x20 ;  /* 0x0000002022007836 */ /* 0x00cfea0000000000 */
[----:B------:R-:W-:Y:S04]  /*6890*/  SHF.R.U32.HI R0, RZ, 0x15, R0 ;  /* 0x00000015ff007819 */ /* 0x000fe80000011600 */
[----:B------:R-:W-:Y:S11]  /*68a0*/  LOP3.LUT P0, RZ, R0, 0x3, R69, 0x48, !PT ;  /* 0x0000000300ff7812 */ /* 0x000ff60007804845 */
[----:B------:R-:W-:Y:S02]  /*68b0*/  @!UPT UIADD3 URZ, UPT, UPT, URZ, URZ, URZ ;  /* 0x000000fffffff290 */ /* 0x000fe4000fffe0ff */
[----:B------:R-:W-:Y:S05]  /*68c0*/  @!P0 BRA `(.L_x_110) ;  /* 0x0000000000408947 */ /* 0x000fea0003800000 */
[----:B------:R-:W2:Y:S01]  /*68d0*/  LDCU.64 UR8, c[0x4][0x70] ;  /* 0x01000e00ff0877ac */ /* 0x000ea20008000a00 */
[----:B------:R-:W-:Y:S01]  /*68e0*/  MOV R3, 0x0 ;  /* 0x0000000000037802 */ /* 0x000fe20000000f00 */
[----:B-1----:R-:W-:Y:S02]  /*68f0*/  HFMA2 R12, -RZ, RZ, 0, 5.9604644775390625e-08 ;  /* 0x00000001ff0c7431 */ /* 0x002fe400000001ff */
[----:B------:R-:W-:Y:S02]  /*6900*/  IMAD.MOV.U32 R8, RZ, RZ, 0x192 ;  /* 0x00000192ff087424 */ /* 0x000fe400078e00ff */
[----:B------:R-:W-:Y:S01]  /*6910*/  IMAD.MOV.U32 R13, RZ, RZ, RZ ;  /* 0x000000ffff0d7224 */ /* 0x000fe200078e00ff */
[----:B------:R-:W1:Y:S01]  /*6920*/  LDCU.64 UR6, c[0x4][0x78] ;  /* 0x01000f00ff0677ac */ /* 0x000e620008000a00 */
[----:B------:R-:W3:Y:S01]  /*6930*/  LDC.64 R2, c[0x4][R3] ;  /* 0x0100000003027b82 */ /* 0x000ee20000000a00 */
[----:B------:R-:W5:Y:S01]  /*6940*/  LDCU.64 UR4, c[0x4][0x10] ;  /* 0x01000200ff0477ac */ /* 0x000f620008000a00 */
[----:B--2---:R-:W-:Y:S01]  /*6950*/  MOV R5, UR9 ;  /* 0x0000000900057c02 */ /* 0x004fe20008000f00 */
[----:B------:R-:W-:Y:S01]  /*6960*/  IMAD.U32 R4, RZ, RZ, UR8 ;  /* 0x00000008ff047e24 */ /* 0x000fe2000f8e00ff */
[----:B-1----:R-:W-:Y:S01]  /*6970*/  MOV R7, UR7 ;  /* 0x0000000700077c02 */ /* 0x002fe20008000f00 */
[----:B------:R-:W-:Y:S01]  /*6980*/  IMAD.U32 R6, RZ, RZ, UR6 ;  /* 0x00000006ff067e24 */ /* 0x000fe2000f8e00ff */
[----:B-----5:R-:W-:Y:S01]  /*6990*/  MOV R11, UR5 ;  /* 0x00000005000b7c02 */ /* 0x020fe20008000f00 */
[----:B------:R-:W-:Y:S02]  /*69a0*/  IMAD.U32 R10, RZ, RZ, UR4 ;  /* 0x00000004ff0a7e24 */ /* 0x000fe4000f8e00ff */
[----:B------:R-:W-:Y:S07]  /*69b0*/  LEPC R20, `(.L_x_110) ;  /* 0x000000001014794e */ /* 0x000fee0000000000 */
[----:B---34-:R-:W-:Y:S05]  /*69c0*/  CALL.ABS.NOINC R2 ;  /* 0x0000000002007343 */ /* 0x018fea0003c00000 */
.L_x_110:
[----:B------:R-:W-:Y:S05]  /*69d0*/  WARPSYNC.ALL ;  /* 0x0000000000007948 */ /* 0x000fea0003800000 */
[----:B------:R-:W-:Y:S01]  /*69e0*/  R2UR UR4, R34 ;  /* 0x00000000220472ca */ /* 0x000fe200000e0000 */
[----:B------:R-:W-:Y:S01]  /*69f0*/  BSSY.RECONVERGENT B0, `(.L_x_111) ;  /* 0x0000040000007945 */ /* 0x000fe20003800200 */
[----:B------:R-:W-:Y:S02]  /*6a00*/  ISETP.NE.AND P6, PT, R80, RZ, PT ;  /* 0x000000ff5000720c */ /* 0x000fe40003fc5270 */
[----:B------:R-:W-:Y:S02]  /*6a10*/  ISETP.NE.AND P0, PT, R76, RZ, PT ;  /* 0x000000ff4c00720c */ /* 0x000fe40003f05270 */
[----:B------:R-:W-:Y:S07]  /*6a20*/  MOV R20, UR51 ;  /* 0x0000003300147c02 */ /* 0x000fee0008000f00 */
[----:B-1----:R-:W1:Y:S02]  /*6a30*/  LDTM.16dp128bit.x8 R4, tmem[UR4+0x20] ;  /* 0x00002004000479ee */ /* 0x002e640008180000 */
[----:B------:R-:W-:Y:S01]  /*6a40*/  @P6 LEA R20, R20, UR48, 0x3 ;  /* 0x0000003014146c11 */ /* 0x000fe2000f8e18ff */
[C---:B-1----:R-:W-:Y:S01]  /*6a50*/  FMUL R0, R33.reuse, R4 ;  /* 0x0000000421007220 */ /* 0x042fe20000400000 */
[C---:B------:R-:W-:Y:S01]  /*6a60*/  FMUL R2, R33.reuse, R5 ;  /* 0x0000000521027220 */ /* 0x040fe20000400000 */
[C---:B------:R-:W-:Y:S01]  /*6a70*/  FMUL R3, R33.reuse, R6 ;  /* 0x0000000621037220 */ /* 0x040fe20000400000 */
[----:B------:R-:W-:Y:S01]  /*6a80*/  FMUL R7, R33, R7 ;  /* 0x0000000721077220 */ /* 0x000fe20000400000 */
[----:B----4-:R-:W-:Y:S01]  /*6a90*/  FFMA R36, R35, R40, R0 ;  /* 0x0000002823247223 */ /* 0x010fe20000000000 */
        /* <DEDUP_REMOVED lines=28> */
[----:B------:R1:W-:Y:S01]  /*6c60*/  STSM.16.M88.4 [R82+0x2000], R8 ;  /* 0x0020000852007844 */ /* 0x0003e20000000200 */
[----:B------:R-:W-:Y:S01]  /*6c70*/  FFMA R15, R35, R55, R19 ;  /* 0x00000037230f7223 */ /* 0x000fe20000000013 */
[----:B------:R-:W-:Y:S02]  /*6c80*/  MOV R16, UR37 ;  /* 0x0000002500107c02 */ /* 0x000fe40008000f00 */
[----:B------:R-:W-:Y:S02]  /*6c90*/  @P6 IADD3 R17, PT, PT, R20, 0x60, RZ ;  /* 0x0000006014116810 */ /* 0x000fe40007ffe0ff */
[----:B------:R1:W-:Y:S01]  /*6ca0*/  STSM.16.M88.4 [R84+0x2000], R12 ;  /* 0x0020000c54007844 */ /* 0x0003e20000000200 */
[----:B------:R-:W-:Y:S02]  /*6cb0*/  LEA R0, R87, UR48, 0x3 ;  /* 0x0000003057007c11 */ /* 0x000fe4000f8e18ff */
[----:B------:R-:W-:Y:S01]  /*6cc0*/  @P6 PRMT R16, R16, 0x654, R17 ;  /* 0x0000065410106816 */ /* 0x000fe20000000011 */
[----:B------:R-:W-:Y:S01]  /*6cd0*/  @!PT LDS RZ, [RZ] ;  /* 0x00000000fffff984 */ /* 0x000fe20000000800 */
[----:B------:R-:W-:Y:S01]  /*6ce0*/  @!PT LDS RZ, [RZ] ;  /* 0x00000000fffff984 */ /* 0x000fe20000000800 */
[----:B------:R-:W-:Y:S01]  /*6cf0*/  @!PT LDS RZ, [RZ] ;  /* 0x00000000fffff984 */ /* 0x000fe20000000800 */
[----:B------:R-:W-:Y:S01]  /*6d00*/  @!PT LDS RZ, [RZ] ;  /* 0x00000000fffff984 */ /* 0x000fe20000000800 */
[----:B------:R2:W-:Y:S06]  /*6d10*/  MEMBAR.ALL.CTA ;  /* 0x0000000000007992 */ /* 0x0005ec0000008000 */
[----:B--2---:R-:W2:Y:S01]  /*6d20*/  FENCE.VIEW.ASYNC.S ;  /* 0x00000000000073c6 */ /* 0x004ea20000000000 */
[----:B------:R-:W-:Y:S01]  /*6d30*/  @P6 SHF.L.U32 R2, RZ, 0x1f, RZ ;  /* 0x0000001fff026819 */ /* 0x000fe200000006ff */
[----:B--2---:R-:W-:Y:S06]  /*6d40*/  BAR.SYNC.DEFER_BLOCKING 0x1, 0x80 ;  /* 0x0042000000007b1d */ /* 0x004fec0000010000 */
[----:B------:R-:W-:Y:S05]  /*6d50*/  @P0 BRA `(.L_x_112) ;  /* 0x0000000000240947 */ /* 0x000fea0003800000 */
[----:B------:R-:W-:Y:S02]  /*6d60*/  UIADD3 UR8, UP0, UPT, UR52, 0x680, URZ ;  /* 0x0000068034087890 */ /* 0x000fe4000ff1e0ff */
[----:B------:R-:W-:Y:S02]  /*6d70*/  UIADD3 UR5, UPT, UPT, UR41, 0x20, URZ ;  /* 0x0000002029057890 */ /* 0x000fe4000fffe0ff */
[----:B------:R-:W-:Y:S02]  /*6d80*/  UIADD3 UR4, UPT, UPT, UR48, 0x2400, URZ ;  /* 0x0000240030047890 */ /* 0x000fe4000fffe0ff */
[----:B------:R-:W-:Y:S01]  /*6d90*/  UIADD3.X UR9, UPT, UPT, URZ, UR53, URZ, UP0, !UPT ;  /* 0x00000035ff097290 */ /* 0x000fe200087fe4ff */
[----:B------:R-:W-:Y:S01]  /*6da0*/  UMOV UR6, UR42 ;  /* 0x0000002a00067c82 */ /* 0x000fe20008000000 */
[----:B------:R-:W-:Y:S07]  /*6db0*/  UMOV UR7, UR36 ;  /* 0x0000002400077c82 */ /* 0x000fee0008000000 */
[----:B------:R2:W-:Y:S01]  /*6dc0*/  UTMASTG.3D [UR4], [UR8] ;  /* 0x00000004080073b5 */ /* 0x0005e20008010000 */
[----:B------:R0:W-:Y:S01]  /*6dd0*/  UTMACMDFLUSH ;  /* 0x00000000000079b7 */ /* 0x0001e20000000000 */
[----:B--2---:R-:W-:Y:S04]  /*6de0*/  DEPBAR.LE SB0, 0x1 ;  /* 0x000080400000791a */ /* 0x004fe80000000000 */
.L_x_112:
[----:B------:R-:W-:Y:S05]  /*6df0*/  BSYNC.RECONVERGENT B0 ;  /* 0x0000000000007941 */ /* 0x000fea0003800200 */
.L_x_111:
[----:B------:R-:W-:Y:S01]  /*6e00*/  BAR.SYNC.DEFER_BLOCKING 0x1, 0x80 ;  /* 0x0042000000007b1d */ /* 0x000fe20000010000 */
[----:B------:R-:W-:Y:S04]  /*6e10*/  UIADD3 UR40, UPT, UPT, UR51, 0x1, URZ ;  /* 0x0000000133287890 */ /* 0x000fe8000fffe0ff */
[----:B------:R-:W-:Y:S04]  /*6e20*/  UISETP.NE.AND UP0, UPT, UR40, 0x4, UPT ;  /* 0x000000042800788c */ /* 0x000fe8000bf05270 */
[----:B------:R-:W-:Y:S01]  /*6e30*/  USEL UR40, UR40, URZ, UP0 ;  /* 0x000000ff28287287 */ /* 0x000fe20008000000 */
[----:B------:R2:W-:Y:S01]  /*6e40*/  @P6 SYNCS.ARRIVE.TRANS64.RED.A1T0 RZ, [R16+URZ], RZ ;  /* 0x000000ff10ff69a7 */ /* 0x0005e200081004ff */
[----:B------:R-:W-:Y:S01]  /*6e50*/  BSSY B1, `(.L_x_113) ;  /* 0x0000018000017945 */ /* 0x000fe20003800000 */
[----:B------:R-:W3:Y:S02]  /*6e60*/  @P6 SYNCS.PHASECHK.TRANS64.TRYWAIT P0, [R0+URZ+0x40], R2 ;  /* 0x00004002000065a7 */ /* 0x000ee400080011ff */
[----:B---3--:R-:W-:Y:S01]  /*6e70*/  @P6 SEL R89, RZ, 0x1, !P0 ;  /* 0x00000001ff596807 */ /* 0x008fe20004000000 */
[----:B--2---:R-:W-:Y:S06]  /*6e80*/  @!P6 BRA `(.L_x_114) ;  /* 0x000000000050e947 */ /* 0x004fec0003800000 */
        /* <DEDUP_REMOVED lines=8> */
[----:B------:R-:W-:Y:S04]  /*6f10*/  SHF.L.U32 R5, RZ, 0x1f, RZ ;  /* 0x0000001fff057819 */ /* 0x000fe800000006ff */
[----:B------:R-:W1:Y:S02]  /*6f20*/  SYNCS.PHASECHK.TRANS64.TRYWAIT P0, [R0+URZ+0x40], R5 ;  /* 0x00004005000075a7 */ /* 0x000e6400080011ff */
[----:B-1----:R-:W-:Y:S05]  /*6f30*/  @!P0 BRA `(.L_x_117) ;  /* 0x0000003c000c8947 */ /* 0x002fea0003800000 */
.L_x_116:
[----:B------:R-:W-:Y:S05]  /*6f40*/  BSYNC B0 ;  /* 0x0000000000007941 */ /* 0x000fea0003800000 */
.L_x_115:
[----:B------:R-:W-:Y:S02]  /*6f50*/  ISETP.NE.AND P0, PT, R90, RZ, PT ;  /* 0x000000ff5a00720c */ /* 0x000fe40003f05270 */
[----:B------:R-:W-:Y:S11]  /*6f60*/  IADD3 R87, PT, PT, R87, 0x1, RZ ;  /* 0x0000000157577810 */ /* 0x000ff60007ffe0ff */
[----:B-1----:R-:W-:Y:S01]  /*6f70*/  @P0 IMAD.IADD R0, R74, 0x1, R2 ;  /* 0x000000014a000824 */ /* 0x002fe200078e0202 */
[----:B------:R-:W-:Y:S05]  /*6f80*/  @P0 WARPSYNC.ALL ;  /* 0x0000000000000948 */ /* 0x000fea0003800000 */
[----:B------:R2:W3:Y:S04]  /*6f90*/  @P0 LDSM.16.M88.4 R40, [R4+UR48+0x400] ;  /* 0x000400300428083b */ /* 0x0004e80008000200 */
[----:B------:R2:W4:Y:S04]  /*6fa0*/  @P0 LDSM.16.M88.4 R44, [R3+0x400] ;  /* 0x00040000032c083b */ /* 0x0005280000000200 */
[----:B------:R2:W1:Y:S04]  /*6fb0*/  @P0 LDSM.16.M88.4 R48, [R2+0x400] ;  /* 0x000400000230083b */ /* 0x0004680000000200 */
[----:B------:R2:W1:Y:S02]  /*6fc0*/  @P0 LDSM.16.M88.4 R52, [R0+0x400] ;  /* 0x000400000034083b */ /* 0x0004640000000200 */
.L_x_114:
[----:B------:R-:W-:Y:S05]  /*6fd0*/  BSYNC B1 ;  /* 0x0000000000017941 */ /* 0x000fea0003800000 */
.L_x_113:
[----:B--2---:R-:W-:Y:S05]  /*6fe0*/  VIADD R0, R34, 0x40 ;  /* 0x0000004022007836 */ /* 0x004fea0000000000 */
        /* <DEDUP_REMOVED lines=20> */
.L_x_118:
        /* <DEDUP_REMOVED lines=12> */
[----:B---3--:R-:W-:Y:S01]  /*71f0*/  FFMA R36, R35, R40, R0 ;  /* 0x0000002823247223 */ /* 0x008fe20000000000 */
[----:B------:R-:W-:Y:S01]  /*7200*/  FMUL R4, R33, R8 ;  /* 0x0000000821047220 */ /* 0x000fe20000400000 */
[----:B------:R-:W-:Y:S01]  /*7210*/  FFMA R37, R35, R41, R2 ;  /* 0x0000002923257223 */ /* 0x000fe20000000002 */
        /* <DEDUP_REMOVED lines=51> */
.L_x_120:
[----:B------:R-:W-:Y:S05]  /*7550*/  BSYNC.RECONVERGENT B0 ;  /* 0x0000000000007941 */ /* 0x000fea0003800200 */
.L_x_119:
[----:B------:R-:W-:Y:S01]  /*7560*/  BAR.SYNC.DEFER_BLOCKING 0x1, 0x80 ;  /* 0x0042000000007b1d */ /* 0x000fe20000010000 */
[----:B------:R-:W-:Y:S01]  /*7570*/  UIADD3 UR43, UPT, UPT, UR40, 0x1, URZ ;  /* 0x00000001282b7890 */ /* 0x000fe2000fffe0ff */
[----:B------:R-:W-:Y:S03]  /*7580*/  HFMA2 R91, -RZ, RZ, 0, 0 ;  /* 0x00000000ff5b7431 */ /* 0x000fe600000001ff */
        /* <DEDUP_REMOVED lines=18> */
.L_x_124:
[----:B------:R-:W-:Y:S05]  /*76b0*/  BSYNC B0 ;  /* 0x0000000000007941 */ /* 0x000fea0003800000 */
.L_x_123:
[----:B------:R-:W-:Y:S01]  /*76c0*/  ISETP.NE.AND P0, PT, R90, RZ, PT ;  /* 0x000000ff5a00720c */ /* 0x000fe20003f05270 */
[----:B------:R-:W-:Y:S11]  /*76d0*/  VIADD R87, R87, 0x1 ;  /* 0x0000000157577836 */ /* 0x000ff60000000000 */
[----:B------:R-:W-:Y:S01]  /*76e0*/  @!UPT UIADD3 URZ, UPT, UPT, URZ, URZ, URZ ;  /* 0x000000fffffff290 */ /* 0x000fe2000fffe0ff */
[----:B-1----:R-:W-:Y:S01]  /*76f0*/  @P0 IMAD.IADD R0, R74, 0x1, R2 ;  /* 0x000000014a000824 */ /* 0x002fe200078e0202 */
[----:B------:R-:W-:Y:S05]  /*7700*/  @P0 WARPSYNC.ALL ;  /* 0x0000000000000948 */ /* 0x000fea0003800000 */
[----:B------:R2:W3:Y:S04]  /*7710*/  @P0 LDSM.16.M88.4 R40, [R4+UR48+0x400] ;  /* 0x000400300428083b */ /* 0x0004e80008000200 */
[----:B------:R2:W4:Y:S04]  /*7720*/  @P0 LDSM.16.M88.4 R44, [R3+0x400] ;  /* 0x00040000032c083b */ /* 0x0005280000000200 */
[----:B------:R2:W1:Y:S04]  /*7730*/  @P0 LDSM.16.M88.4 R48, [R2+0x400] ;  /* 0x000400000230083b */ /* 0x0004680000000200 */
[----:B------:R2:W1:Y:S01]  /*7740*/  @P0 LDSM.16.M88.4 R52, [R0+0x400] ;  /* 0x000400000034083b */ /* 0x0004620000000200 */
[C---:B------:R-:W-:Y:S04]  /*7750*/  ISETP.NE.AND P0, PT, R87.reuse, 0x4, PT ;  /* 0x000000045700780c */ /* 0x040fe80003f05270 */
[----:B------:R-:W-:Y:S02]  /*7760*/  SEL R87, R87, RZ, P0 ;  /* 0x000000ff57577207 */ /* 0x000fe40000000000 */
[----:B------:R-:W-:Y:S02]  /*7770*/  SEL R91, RZ, 0x1, P0 ;  /* 0x00000001ff5b7807 */ /* 0x000fe40000000000 */
.L_x_122:
[----:B------:R-:W-:Y:S05]  /*7780*/  BSYNC B1 ;  /* 0x0000000000017941 */ /* 0x000fea0003800000 */
.L_x_121:
        /* <DEDUP_REMOVED lines=21> */
.L_x_126:
        /* <DEDUP_REMOVED lines=54> */
[----:B------:R-:W-:Y:S01]  /*7c40*/  @P6 SHF.L.U32 R2, R91, 0x1f, RZ ;  /* 0x0000001f5b026819 */ /* 0x000fe200000006ff */
        /* <DEDUP_REMOVED lines=11> */
.L_x_128:
[----:B------:R-:W-:Y:S05]  /*7d00*/  BSYNC.RECONVERGENT B0 ;  /* 0x0000000000007941 */ /* 0x000fea0003800200 */
.L_x_127:
        /* <DEDUP_REMOVED lines=17> */
[----:B------:R-:W-:Y:S04]  /*7e20*/  SHF.L.U32 R5, R91, 0x1f, RZ ;  /* 0x0000001f5b057819 */ /* 0x000fe800000006ff */
[----:B------:R-:W1:Y:S02]  /*7e30*/  SYNCS.PHASECHK.TRANS64.TRYWAIT P0, [R0+URZ+0x40], R5 ;  /* 0x00004005000075a7 */ /* 0x000e6400080011ff */
[----:B-1----:R-:W-:Y:S05]  /*7e40*/  @!P0 BRA `(.L_x_133) ;  /* 0x0000002c00708947 */ /* 0x002fea0003800000 */
.L_x_132:
[----:B------:R-:W-:Y:S05]  /*7e50*/  BSYNC B0 ;  /* 0x0000000000007941 */ /* 0x000fea0003800000 */
.L_x_131:
[----:B------:R-:W-:Y:S01]  /*7e60*/  ISETP.NE.AND P0, PT, R90, RZ, PT ;  /* 0x000000ff5a00720c */ /* 0x000fe20003f05270 */
[----:B------:R-:W-:Y:S11]  /*7e70*/  VIADD R87, R87, 0x1 ;  /* 0x0000000157577836 */ /* 0x000ff60000000000 */
[----:B------:R-:W-:Y:S01]  /*7e80*/  @!UPT UIADD3 URZ, UPT, UPT, URZ, URZ, URZ ;  /* 0x000000fffffff290 */ /* 0x000fe2000fffe0ff */
[----:B-1----:R-:W-:Y:S01]  /*7e90*/  @P0 IMAD.IADD R0, R74, 0x1, R2 ;  /* 0x000000014a000824 */ /* 0x002fe200078e0202 */
[----:B------:R-:W-:Y:S05]  /*7ea0*/  @P0 WARPSYNC.ALL ;  /* 0x0000000000000948 */ /* 0x000fea0003800000 */
[----:B------:R-:W2:Y:S04]  /*7eb0*/  @P0 LDSM.16.M88.4 R40, [R4+UR48+0x400] ;  /* 0x000400300428083b */ /* 0x000ea80008000200 */
[----:B------:R-:W3:Y:S04]  /*7ec0*/  @P0 LDSM.16.M88.4 R44, [R3+0x400] ;  /* 0x00040000032c083b */ /* 0x000ee80000000200 */
[----:B------:R-:W4:Y:S04]  /*7ed0*/  @P0 LDSM.16.M88.4 R48, [R2+0x400] ;  /* 0x000400000230083b */ /* 0x000f280000000200 */
[----:B------:R1:W2:Y:S01]  /*7ee0*/  @P0 LDSM.16.M88.4 R52, [R0+0x400] ;  /* 0x000400000034083b */ /* 0x0002a20000000200 */
[C---:B------:R-:W-:Y:S04]  /*7ef0*/  ISETP.NE.AND P0, PT, R87.reuse, 0x4, PT ;  /* 0x000000045700780c */ /* 0x040fe80003f05270 */
[----:B------:R-:W-:Y:S02]  /*7f00*/  SEL R87, R87, RZ, P0 ;  /* 0x000000ff57577207 */ /* 0x000fe40000000000 */
[----:B-1----:R-:W-:Y:S04]  /*7f10*/  SEL R0, RZ, 0x1, P0 ;  /* 0x00000001ff007807 */ /* 0x002fe80000000000 */
[----:B------:R-:W-:Y:S02]  /*7f20*/  LOP3.LUT R91, R91, R0, RZ, 0x3c, !PT ;  /* 0x000000005b5b7212 */ /* 0x000fe400078e3cff */
.L_x_130:
[----:B------:R-:W-:Y:S05]  /*7f30*/  BSYNC B1 ;  /* 0x0000000000017941 */ /* 0x000fea0003800000 */
.L_x_129:
[----:B------:R-:W-:Y:S05]  /*7f40*/  VIADD R0, R34, 0x80 ;  /* 0x0000008022007836 */ /* 0x000fea0000000000 */
[----:B------:R-:W-:Y:S04]  /*7f50*/  SHF.R.U32.HI R0, RZ, 0x15, R0 ;  /* 0x00000015ff007819 */ /* 0x000fe80000011600 */
[----:B------:R-:W-:Y:S11]  /*7f60*/  LOP3.LUT P0, RZ, R0, 0x3, R69, 0x48, !PT ;  /* 0x0000000300ff7812 */ /* 0x000ff60007804845 */
[----:B------:R-:W-:Y:S02]  /*7f70*/  @!UPT UIADD3 URZ, UPT, UPT, URZ, URZ, URZ ;  /* 0x000000fffffff290 */ /* 0x000fe4000fffe0ff */
[----:B------:R-:W-:Y:S05]  /*7f80*/  @!P0 BRA `(.L_x_134) ;  /* 0x0000000000408947 */ /* 0x000fea0003800000 */
[----:B------:R-:W5:Y:S01]  /*7f90*/  LDCU.64 UR8, c[0x4][0x70] ;  /* 0x01000e00ff0877ac */ /* 0x000f620008000a00 */
[----:B------:R-:W-:Y:S01]  /*7fa0*/  MOV R3, 0x0 ;  /* 0x0000000000037802 */ /* 0x000fe20000000f00 */
[----:B-1----:R-:W-:Y:S02]  /*7fb0*/  HFMA2 R12, -RZ, RZ, 0, 5.9604644775390625e-08 ;  /* 0x00000001ff0c7431 */ /* 0x002fe400000001ff */
[----:B------:R-:W-:Y:S02]  /*7fc0*/  IMAD.MOV.U32 R8, RZ, RZ, 0x192 ;  /* 0x00000192ff087424 */ /* 0x000fe400078e00ff */
[----:B------:R-:W-:Y:S01]  /*7fd0*/  IMAD.MOV.U32 R13, RZ, RZ, RZ ;  /* 0x000000ffff0d7224 */ /* 0x000fe200078e00ff */
[----:B------:R-:W1:Y:S01]  /*7fe0*/  LDCU.64 UR6, c[0x4][0x78] ;  /* 0x01000f00ff0677ac */ /* 0x000e620008000a00 */
[----:B------:R-:W2:Y:S01]  /*7ff0*/  LDC.64 R2, c[0x4][R3] ;  /* 0x0100000003027b82 */ /* 0x000ea20000000a00 */
[----:B------:R-:W3:Y:S01]  /*8000*/  LDCU.64 UR4, c[0x4][0x10] ;  /* 0x01000200ff0477ac */ /* 0x000ee20008000a00 */
[----:B-----5:R-:W-:Y:S01]  /*8010*/  MOV R5, UR9 ;  /* 0x0000000900057c02 */ /* 0x020fe20008000f00 */
[----:B------:R-:W-:Y:S01]  /*8020*/  IMAD.U32 R4, RZ, RZ, UR8 ;  /* 0x00000008ff047e24 */ /* 0x000fe2000f8e00ff */
[----:B-1----:R-:W-:Y:S01]  /*8030*/  MOV R7, UR7 ;  /* 0x0000000700077c02 */ /* 0x002fe20008000f00 */
[----:B------:R-:W-:Y:S01]  /*8040*/  IMAD.U32 R6, RZ, RZ, UR6 ;  /* 0x00000006ff067e24 */ /* 0x000fe2000f8e00ff */
[----:B---3--:R-:W-:Y:S01]  /*8050*/  MOV R11, UR5 ;  /* 0x00000005000b7c02 */ /* 0x008fe20008000f00 */
[----:B------:R-:W-:Y:S02]  /*8060*/  IMAD.U32 R10, RZ, RZ, UR4 ;  /* 0x00000004ff0a7e24 */ /* 0x000fe4000f8e00ff */
[----:B------:R-:W-:Y:S07]  /*8070*/  LEPC R20, `(.L_x_134) ;  /* 0x000000001014794e */ /* 0x000fee0000000000 */
[----:B--2-4-:R-:W-:Y:S05]  /*8080*/  CALL.ABS.NOINC R2 ;  /* 0x0000000002007343 */ /* 0x014fea0003c00000 */
.L_x_134:
        /* <DEDUP_REMOVED lines=12> */
[----:B--2---:R-:W-:Y:S01]  /*8150*/  FFMA R36, R35, R40, R0 ;  /* 0x0000002823247223 */ /* 0x004fe20000000000 */
[----:B------:R-:W-:Y:S01]  /*8160*/  FMUL R4, R33, R8 ;  /* 0x0000000821047220 */ /* 0x000fe20000400000 */
[----:B------:R-:W-:Y:S01]  /*8170*/  FFMA R37, R35, R41, R2 ;  /* 0x0000002923257223 */ /* 0x000fe20000000002 */
[----:B------:R-:W-:Y:S01]  /*8180*/  FMUL R5, R33, R9 ;  /* 0x0000000921057220 */ /* 0x000fe20000400000 */
[----:B------:R-:W-:Y:S01]  /*8190*/  FFMA R38, R35, R42, R3 ;  /* 0x0000002a23267223 */ /* 0x000fe20000000003 */
[----:B------:R-:W-:Y:S01]  /*81a0*/  FMUL R6, R33, R10 ;  /* 0x0000000a21067220 */ /* 0x000fe20000400000 */
[----:B------:R-:W-:Y:S01]  /*81b0*/  FFMA R39, R35, R43, R7 ;  /* 0x0000002b23277223 */ /* 0x000fe20000000007 */
[----:B------:R-:W-:Y:S01]  /*81c0*/  FMUL R11, R33, R11 ;  /* 0x0000000b210b7220 */ /* 0x000fe20000400000 */
[----:B---3--:R-:W-:Y:S01]  /*81d0*/  FFMA R4, R35, R44, R4 ;  /* 0x0000002c23047223 */ /* 0x008fe20000000004 */
        /* <DEDUP_REMOVED lines=21> */
[----:B------:R-:W-:Y:S01]  /*8330*/  FFMA R15, R35, R55, R19 ;  /* 0x00000037230f7223 */ /* 0x000fe20000000013 */
[----:B------:R-:W-:Y:S02]  /*8340*/  MOV R16, UR37 ;  /* 0x0000002500107c02 */ /* 0x000fe40008000f00 */
[----:B------:R-:W-:Y:S02]  /*8350*/  @P6 IADD3 R17, PT, PT, R20, 0x60, RZ ;  /* 0x0000006014116810 */ /* 0x000fe40007ffe0ff */
[----:B------:R1:W-:Y:S01]  /*8360*/  STSM.16.M88.4 [R84], R12 ;  /* 0x0000000c54007844 */ /* 0x0003e20000000200 */
        /* <DEDUP_REMOVED lines=11> */
[----:B------:R-:W-:Y:S02]  /*8420*/  UIADD3 UR10, UPT, UPT, UR48, 0x400, URZ ;  /* 0x00000400300a7890 */ /* 0x000fe4000fffe0ff */
[----:B------:R-:W-:Y:S02]  /*8430*/  UIADD3 UR8, UP0, UPT, UR52, 0x680, URZ ;  /* 0x0000068034087890 */ /* 0x000fe4000ff1e0ff */
[----:B------:R-:W-:Y:S02]  /*8440*/  UIADD3 UR5, UPT, UPT, UR41, 0x80, URZ ;  /* 0x0000008029057890 */ /* 0x000fe4000fffe0ff */
[----:B------:R-:W-:Y:S01]  /*8450*/  MOV R70, UR10 ;  /* 0x0000000a00467c02 */ /* 0x000fe20008000f00 */
[----:B------:R-:W-:Y:S01]  /*8460*/  UIADD3.X UR9, UPT, UPT, URZ, UR53, URZ, UP0, !UPT ;  /* 0x00000035ff097290 */ /* 0x000fe200087fe4ff */
[----:B------:R-:W-:Y:S02]  /*8470*/  UMOV UR6, UR42 ;  /* 0x0000002a00067c82 */ /* 0x000fe40008000000 */
[----:B------:R-:W-:Y:S01]  /*8480*/  R2UR UR4, R70 ;  /* 0x00000000460472ca */ /* 0x000fe200000e0000 */
[----:B------:R-:W-:Y:S11]  /*8490*/  UMOV UR7, UR36 ;  /* 0x0000002400077c82 */ /* 0x000ff60008000000 */
[----:B------:R-:W-:Y:S01]  /*84a0*/  @!UPT UIADD3 URZ, UPT, UPT, URZ, URZ, URZ ;  /* 0x000000fffffff290 */ /* 0x000fe2000fffe0ff */
[----:B------:R2:W-:Y:S01]  /*84b0*/  UTMASTG.3D [UR4], [UR8] ;  /* 0x00000004080073b5 */ /* 0x0005e20008010000 */
[----:B------:R0:W-:Y:S01]  /*84c0*/  UTMACMDFLUSH ;  /* 0x00000000000079b7 */ /* 0x0001e20000000000 */
[----:B--2---:R-:W-:Y:S04]  /*84d0*/  DEPBAR.LE SB0, 0x1 ;  /* 0x000080400000791a */ /* 0x004fe80000000000 */
.L_x_136:
[----:B------:R-:W-:Y:S05]  /*84e0*/  BSYNC.RECONVERGENT B0 ;  /* 0x0000000000007941 */ /* 0x000fea0003800200 */
.L_x_135:
        /* <DEDUP_REMOVED lines=20> */
.L_x_140:
[----:B------:R-:W-:Y:S05]  /*8630*/  BSYNC B0 ;  /* 0x0000000000007941 */ /* 0x000fea0003800000 */
.L_x_139:
        /* <DEDUP_REMOVED lines=13> */
.L_x_138:
[----:B------:R-:W-:Y:S05]  /*8710*/  BSYNC B1 ;  /* 0x0000000000017941 */ /* 0x000fea0003800000 */
.L_x_137:
        /* <DEDUP_REMOVED lines=21> */
.L_x_142:
        /* <DEDUP_REMOVED lines=66> */
.L_x_144:
[----:B------:R-:W-:Y:S05]  /*8c90*/  BSYNC.RECONVERGENT B0 ;  /* 0x0000000000007941 */ /* 0x000fea0003800200 */
.L_x_143:
        /* <DEDUP_REMOVED lines=20> */
.L_x_148:
[----:B------:R-:W-:Y:S05]  /*8de0*/  BSYNC B0 ;  /* 0x0000000000007941 */ /* 0x000fea0003800000 */
.L_x_147:
        /* <DEDUP_REMOVED lines=13> */
.L_x_146:
[----:B------:R-:W-:Y:S05]  /*8ec0*/  BSYNC B1 ;  /* 0x0000000000017941 */ /* 0x000fea0003800000 */
.L_x_145:
        /* <DEDUP_REMOVED lines=21> */
.L_x_150:
        /* <DEDUP_REMOVED lines=66> */
.L_x_152:
[----:B------:R-:W-:Y:S05]  /*9440*/  BSYNC.RECONVERGENT B0 ;  /* 0x0000000000007941 */ /* 0x000fea0003800200 */
.L_x_151:
        /* <DEDUP_REMOVED lines=12> */
[----:B------:R-:W-:Y:S04]  /*9510*/  @P1 IMAD R87, R87, 0x2000, R88 ;  /* 0x0000200057571824 */ /* 0x000fe800078e0258 */
[----:B------:R-:W-:Y:S05]  /*9520*/  @P1 VIADD R2, R87, UR48 ;  /* 0x0000003057021c36 */ /* 0x000fea0008000000 */
[----:B------:R-:W-:Y:S01]  /*9530*/  @P1 IADD3 R86, PT, PT, R86, R2, RZ ;  /* 0x0000000256561210 */ /* 0x000fe20007ffe0ff */
[----:B------:R-:W-:Y:S01]  /*9540*/  @P1 IMAD.IADD R2, R74, 0x1, R2 ;  /* 0x000000014a021824 */ /* 0x000fe200078e0202 */
[----:B------:R-:W-:Y:S06]  /*9550*/  @P0 BRA `(.L_x_156) ;  /* 0x00000000000c0947 */ /* 0x000fec0003800000 */
[----:B------:R-:W-:Y:S04]  /*9560*/  SHF.L.U32 R91, R91, 0x1f, RZ ;  /* 0x0000001f5b5b7819 */ /* 0x000fe800000006ff */
[----:B------:R-:W2:Y:S02]  /*9570*/  SYNCS.PHASECHK.TRANS64.TRYWAIT P0, [R0+URZ+0x40], R91 ;  /* 0x0000405b000075a7 */ /* 0x000ea400080011ff */
[----:B--2---:R-:W-:Y:S05]  /*9580*/  @!P0 BRA `(.L_x_157) ;  /* 0x0000001400dc8947 */ /* 0x004fea0003800000 */
.L_x_156:
[----:B------:R-:W-:Y:S05]  /*9590*/  BSYNC B0 ;  /* 0x0000000000007941 */ /* 0x000fea0003800000 */
.L_x_155:
[----:B------:R-:W-:Y:S11]  /*95a0*/  ISETP.NE.AND P0, PT, R90, RZ, PT ;  /* 0x000000ff5a00720c */ /* 0x000ff60003f05270 */
[----:B------:R-:W-:Y:S02]  /*95b0*/  @!UPT UIADD3 URZ, UPT, UPT, URZ, URZ, URZ ;  /* 0x000000fffffff290 */ /* 0x000fe4000fffe0ff */
[----:B--2---:R-:W-:Y:S01]  /*95c0*/  @P0 IADD3 R0, PT, PT, R74, R86, RZ ;  /* 0x000000564a000210 */ /* 0x004fe20007ffe0ff */
[----:B------:R-:W-:Y:S05]  /*95d0*/  @P0 WARPSYNC.ALL ;  /* 0x0000000000000948 */ /* 0x000fea0003800000 */
[----:B------:R2:W3:Y:S04]  /*95e0*/  @P0 LDSM.16.M88.4 R40, [R87+UR48+0x400] ;  /* 0x000400305728083b */ /* 0x0004e80008000200 */
[----:B------:R2:W4:Y:S04]  /*95f0*/  @P0 LDSM.16.M88.4 R44, [R2+0x400] ;  /* 0x00040000022c083b */ /* 0x0005280000000200 */
[----:B------:R2:W1:Y:S04]  /*9600*/  @P0 LDSM.16.M88.4 R48, [R86+0x400] ;  /* 0x000400005630083b */ /* 0x0004680000000200 */
[----:B------:R2:W1:Y:S02]  /*9610*/  @P0 LDSM.16.M88.4 R52, [R0+0x400] ;  /* 0x000400000034083b */ /* 0x0004640000000200 */
.L_x_154:
[----:B------:R-:W-:Y:S05]  /*9620*/  BSYNC B1 ;  /* 0x0000000000017941 */ /* 0x000fea0003800000 */
.L_x_153:
        /* <DEDUP_REMOVED lines=21> */
.L_x_158:
[----:B------:R-:W-:Y:S01]  /*9780*/  ISETP.NE.AND P0, PT, R76, RZ, PT ;  /* 0x000000ff4c00720c */ /* 0x000fe20003f05270 */
[----:B------:R-:W-:Y:S05]  /*9790*/  WARPSYNC.ALL ;  /* 0x0000000000007948 */ /* 0x000fea0003800000 */
[----:B------:R-:W-:Y:S01]  /*97a0*/  R2UR UR4, R34 ;  /* 0x00000000220472ca */ /* 0x000fe200000e0000 */
[----:B------:R-:W-:Y:S01]  /*97b0*/  BSSY.RECONVERGENT B0, `(.L_x_159) ;  /* 0x000003c000007945 */ /* 0x000fe20003800200 */
[----:B------:R-:W-:Y:S11]  /*97c0*/  R2UR UR5, R85 ;  /* 0x00000000550572ca */ /* 0x000ff600000e0000 */
[----:B-1----:R-:W1:Y:S01]  /*97d0*/  LDTM.16dp128bit.x8 R4, tmem[UR4+0xe0] ;  /* 0x0000e004000479ee */ /* 0x002e620008180000 */
[----:B------:R-:W-:Y:S01]  /*97e0*/  NOP ;  /* 0x0000000000007918 */ /* 0x000fe20000000000 */
[----:B------:R-:W-:Y:S04]  /*97f0*/  UIADD3 UR5, UPT, UPT, UR5, 0xd0, URZ ;  /* 0x000000d005057890 */ /* 0x000fe8000fffe0ff */
[----:B------:R-:W-:Y:S09]  /*9800*/  UPRMT UR5, UR37, 0x654, UR5 ;  /* 0x0000065425057896 */ /* 0x000ff20008000005 */
[----:B-1----:R-:W-:Y:S01]  /*9810*/  SYNCS.ARRIVE.TRANS64.RED.A1T0 RZ, [UR5], RZ ;  /* 0x000000ffffff79a7 */ /* 0x002fe20008100405 */
[C---:B------:R-:W-:Y:S01]  /*9820*/  FMUL R0, R33.reuse, R4 ;  /* 0x0000000421007220 */ /* 0x040fe20000400000 */
        /* <DEDUP_REMOVED lines=33> */
[----:B------:R-:W-:Y:S05]  /*9a40*/  FFMA R15, R35, R55, R19 ;  /* 0x00000037230f7223 */ /* 0x000fea0000000013 */
[----:B------:R1:W-:Y:S01]  /*9a50*/  STSM.16.M88.4 [R84+0x6000], R12 ;  /* 0x0060000c54007844 */ /* 0x0003e20000000200 */
        /* <DEDUP_REMOVED lines=17> */
.L_x_160:
[----:B------:R-:W-:Y:S05]  /*9b70*/  BSYNC.RECONVERGENT B0 ;  /* 0x0000000000007941 */ /* 0x000fea0003800200 */
.L_x_159:
[----:B------:R-:W-:Y:S01]  /*9b80*/  BAR.SYNC.DEFER_BLOCKING 0x1, 0x80 ;  /* 0x0042000000007b1d */ /* 0x000fe20000010000 */
[----:B------:R-:W-:Y:S01]  /*9b90*/  UISETP.NE.AND UP0, UPT, UR49, -0x8, UPT ;  /* 0xfffffff83100788c */ /* 0x000fe2000bf05270 */
[----:B------:R-:W-:Y:S08]  /*9ba0*/  IADD3 R31, PT, PT, R31, 0x1, RZ ;  /* 0x000000011f1f7810 */ /* 0x000ff00007ffe0ff */
[----:B------:R-:W-:Y:S05]  /*9bb0*/  BRA.U !UP0, `(.L_x_161) ;  /* 0x0000000108287547 */ /* 0x000fea000b800000 */
[----:B------:R-:W-:Y:S01]  /*9bc0*/  ISETP.NE.AND P0, PT, R80, RZ, PT ;  /* 0x000000ff5000720c */ /* 0x000fe20003f05270 */
[----:B------:R-:W-:Y:S01]  /*9bd0*/  IMAD.U32 R2, RZ, RZ, UR51 ;  /* 0x00000033ff027e24 */ /* 0x000fe2000f8e00ff */
[----:B------:R-:W-:Y:S01]  /*9be0*/  UIADD3 UR51, UPT, UPT, UR51, 0x1, URZ ;  /* 0x0000000133337890 */ /* 0x000fe2000fffe0ff */
[----:B------:R-:W-:Y:S03]  /*9bf0*/  IMAD.U32 R0, RZ, RZ, UR37 ;  /* 0x00000025ff007e24 */ /* 0x000fe6000f8e00ff */
[----:B------:R-:W-:Y:S04]  /*9c00*/  UISETP.NE.AND UP0, UPT, UR51, 0x4, UPT ;  /* 0x000000043300788c */ /* 0x000fe8000bf05270 */
[----:B------:R-:W-:Y:S03]  /*9c10*/  USEL UR51, UR51, URZ, UP0 ;  /* 0x000000ff33337287 */ /* 0x000fe60008000000 */
[----:B------:R-:W-:Y:S05]  /*9c20*/  @P0 LEA R2, R2, UR48, 0x3 ;  /* 0x0000003002020c11 */ /* 0x000fea000f8e18ff */
[----:B------:R-:W-:Y:S05]  /*9c30*/  @P0 VIADD R2, R2, 0x60 ;  /* 0x0000006002020836 */ /* 0x000fea0000000000 */
[----:B------:R-:W-:Y:S04]  /*9c40*/  @P0 PRMT R0, R0, 0x654, R2 ;  /* 0x0000065400000816 */ /* 0x000fe80000000002 */
[----:B------:R2:W-:Y:S03]  /*9c50*/  @P0 SYNCS.ARRIVE.TRANS64.RED.A1T0 RZ, [R0+URZ], RZ ;  /* 0x000000ff00ff09a7 */ /* 0x0005e600081004ff */
.L_x_161:
[----:B------:R-:W-:Y:S01]  /*9c60*/  ISETP.NE.AND P2, PT, R77, RZ, PT ;  /* 0x000000ff4d00720c */ /* 0x000fe20003f45270 */
[----:B------:R-:W-:Y:S01]  /*9c70*/  UIADD3 UR49, UPT, UPT, UR49, 0x8, URZ ;  /* 0x0000000831317890 */ /* 0x000fe2000fffe0ff */
[----:B------:R-:W-:Y:S01]  /*9c80*/  ISETP.NE.AND P0, PT, R79, 0x2, PT ;  /* 0x000000024f00780c */ /* 0x000fe20003f05270 */
[----:B-1----:R-:W-:Y:S01]  /*9c90*/  IMAD.IADD R14, R29, 0x1, R62 ;  /* 0x000000011d0e7824 */ /* 0x002fe200078e023e */
[----:B------:R-:W-:Y:S01]  /*9ca0*/  ISETP.NE.AND P1, PT, R31, 0x4, PT ;  /* 0x000000041f00780c */ /* 0x000fe20003f25270 */
[----:B------:R-:W-:Y:S01]  /*9cb0*/  IMAD.IADD R15, R30, 0x1, R63 ;  /* 0x000000011e0f7824 */ /* 0x000fe200078e023f */
[----:B------:R-:W-:Y:S02]  /*9cc0*/  SEL R2, RZ, 0x1, P0 ;  /* 0x00000001ff027807 */ /* 0x000fe40000000000 */
[----:B--2---:R-:W-:Y:S02]  /*9cd0*/  SEL R0, RZ, 0x1, P1 ;  /* 0x00000001ff007807 */ /* 0x004fe40000800000 */
[----:B------:R-:W-:Y:S02]  /*9ce0*/  LOP3.LUT R72, R72, R2, RZ, 0x3c, !PT ;  /* 0x0000000248487212 */ /* 0x000fe400078e3cff */
[----:B------:R-:W-:Y:S02]  /*9cf0*/  LOP3.LUT R73, R73, R0, RZ, 0x3c, !PT ;  /* 0x0000000049497212 */ /* 0x000fe400078e3cff */
[----:B------:R-:W-:Y:S02]  /*9d00*/  @P2 R2UR UR36, R71 ;  /* 0x00000000472422ca */ /* 0x000fe400000e0000 */
[----:B------:R-:W-:Y:S02]  /*9d10*/  SEL R79, R79, RZ, P0 ;  /* 0x000000ff4f4f7207 */ /* 0x000fe40000000000 */
[----:B------:R-:W-:Y:S01]  /*9d20*/  SEL R31, R31, RZ, P1 ;  /* 0x000000ff1f1f7207 */ /* 0x000fe20000800000 */
[----:B------:R-:W-:Y:S10]  /*9d30*/  @P2 BRA `(.L_x_162) ;  /* 0xffffffb400502947 */ /* 0x000ff4000383ffff */
[----:B------:R-:W-:-:S09]  /*9d40*/  UISETP.NE.AND UP0, UPT, UR50, URZ, UPT ;  /* 0x000000ff3200728c */ /* 0x000fd2000bf05270 */
[----:B------:R-:W-:Y:S05]  /*9d50*/  BRA.U !UP0, `(.L_x_163) ;  /* 0x0000000108487547 */ /* 0x000fea000b800000 */
[----:B------:R-:W1:Y:S02]  /*9d60*/  LDCU.64 UR4, c[0x0][0x890] ;  /* 0x00011200ff0477ac */ /* 0x000e640008000a00 */
[----:B-1----:R-:W-:-:S04]  /*9d70*/  UISETP.NE.U32.AND UP0, UPT, UR4, URZ, UPT ;  /* 0x000000ff0400728c */ /* 0x002fc8000bf05070 */
[----:B------:R-:W-:-:S09]  /*9d80*/  UISETP.NE.AND.EX UP0, UPT, UR5, URZ, UPT, UP0 ;  /* 0x000000ff0500728c */ /* 0x000fd2000bf05300 */
[----:B------:R-:W-:Y:S05]  /*9d90*/  BRA.U UP0, `(.L_x_164) ;  /* 0x00000001000c7547 */ /* 0x000fea000b800000 */
[----:B------:R-:W-:-:S13]  /*9da0*/  FSETP.NEU.AND P0, PT, R35, RZ, PT ;  /* 0x000000ff2300720b */ /* 0x000fda0003f0d000 */
[----:B------:R-:W-:Y:S05]  /*9db0*/  @!P0 EXIT ;  /* 0x000000000000894d */ /* 0x000fea0003800000 */
[----:B------:R-:W-:Y:S05]  /*9dc0*/  BRA `(.L_x_163) ;  /* 0x00000000002c7947 */ /* 0x000fea0003800000 */
.L_x_164:
[----:B------:R-:W-:Y:S01]  /*9dd0*/  ISETP.NE.AND P0, PT, R78, RZ, PT ;  /* 0x000000ff4e00720c */ /* 0x000fe20003f05270 */
[----:B------:R-:W-:-:S12]  /*9de0*/  BSSY.RECONVERGENT B0, `(.L_x_163) ;  /* 0x0000009000007945 */ /* 0x000fd80003800200 */
[----:B------:R-:W-:Y:S05]  /*9df0*/  @P0 BRA `(.L_x_165) ;  /* 0x0000000000140947 */ /* 0x000fea0003800000 */
[----:B------:R-:W1:Y:S02]  /*9e00*/  LDCU.64 UR4, c[0x0][0x888] ;  /* 0x00011100ff0477ac */ /* 0x000e640008000a00 */
[----:B-1----:R-:W-:-:S04]  /*9e10*/  ISETP.NE.U32.AND P0, PT, RZ, UR4, PT ;  /* 0x00000004ff007c0c */ /* 0x002fc8000bf05070 */
[----:B------:R-:W-:-:S13]  /*9e20*/  ISETP.NE.AND.EX P0, PT, RZ, UR5, PT, P0 ;  /* 0x00000005ff007c0c */ /* 0x000fda000bf05300 */
[----:B------:R-:W-:Y:S05]  /*9e30*/  @!P0 EXIT ;  /* 0x000000000000894d */ /* 0x000fea0003800000 */
[----:B------:R-:W-:Y:S05]  /*9e40*/  BRA `(.L_x_166) ;  /* 0x0000000000087947 */ /* 0x000fea0003800000 */
.L_x_165:
[----:B------:R-:W-:-:S13]  /*9e50*/  FSETP.NEU.AND P0, PT, R35, RZ, PT ;  /* 0x000000ff2300720b */ /* 0x000fda0003f0d000 */
[----:B------:R-:W-:Y:S05]  /*9e60*/  @!P0 EXIT ;  /* 0x000000000000894d */ /* 0x000fea0003800000 */
.L_x_166:
[----:B------:R-:W-:Y:S05]  /*9e70*/  BSYNC.RECONVERGENT B0 ;  /* 0x0000000000007941 */ /* 0x000fea0003800200 */
.L_x_163:
[----:B------:R-:W-:Y:S01]  /*9e80*/  ULEA UR4, UR51, UR48, 0x3 ;  /* 0x0000003033047291 */ /* 0x000fe2000f8e18ff */
[----:B------:R-:W-:-:S04]  /*9e90*/  DEPBAR.LE SB0, 0x0 ;  /* 0x000080000000791a */ /* 0x000fc80000000000 */
[----:B------:R-:W-:-:S04]  /*9ea0*/  UIADD3 UR4, UPT, UPT, UR4, 0x60, URZ ;  /* 0x0000006004047890 */ /* 0x000fc8000fffe0ff */
[----:B------:R-:W-:-:S09]  /*9eb0*/  UPRMT UR4, UR37, 0x654, UR4 ;  /* 0x0000065425047896 */ /* 0x000fd20008000004 */
[----:B------:R-:W-:Y:S01]  /*9ec0*/  SYNCS.ARRIVE.TRANS64.RED.A1T0 RZ, [UR4], RZ ;  /* 0x000000ffffff79a7 */ /* 0x000fe20008100404 */
[----:B------:R-:W-:Y:S05]  /*9ed0*/  EXIT ;  /* 0x000000000000794d */ /* 0x000fea0003800000 */
.L_x_19:
[----:B--2---:R2:W1:Y:S02]  /*9ee0*/  SYNCS.PHASECHK.TRANS64.TRYWAIT P0, [R2+URZ+0x100], R3 ;  /* 0x00010003020075a7 */ /* 0x00446400080011ff */
[----:B-1----:R-:W-:Y:S05]  /*9ef0*/  @!P0 NANOSLEEP.SYNCS 0x989680 ;  /* 0x009896800000895d */ /* 0x002fea0003900000 */
[----:B------:R-:W1:Y:S02]  /*9f00*/  @!P0 SYNCS.PHASECHK.TRANS64 P0, [R2+URZ+0x100], R3 ;  /* 0x00010003020085a7 */ /* 0x000e6400080010ff */
[----:B-1----:R-:W-:Y:S05]  /*9f10*/  @!P0 BRA `(.L_x_19) ;  /* 0xfffffffc00f08947 */ /* 0x002fea000383ffff */
[----:B------:R-:W-:Y:S05]  /*9f20*/  BRA `(.L_x_167) ;  /* 0xffffff7400ac7947 */ /* 0x000fea000383ffff */
.L_x_22:
[----:B-1----:R-:W-:-:S07]  /*9f30*/  MOV R2, UR33 ;  /* 0x0000002100027c02 */ /* 0x002fce0008000f00 */
.L_x_168:
[----:B-1----:R1:W2:Y:S02]  /*9f40*/  SYNCS.PHASECHK.TRANS64.TRYWAIT P0, [R2+URZ+0x20], R4 ;  /* 0x00002004020075a7 */ /* 0x0022a400080011ff */
[----:B--2---:R-:W-:Y:S05]  /*9f50*/  @!P0 NANOSLEEP.SYNCS 0x989680 ;  /* 0x009896800000895d */ /* 0x004fea0003900000 */
[----:B------:R-:W2:Y:S02]  /*9f60*/  @!P0 SYNCS.PHASECHK.TRANS64 P0, [R2+URZ+0x20], R4 ;  /* 0x00002004020085a7 */ /* 0x000ea400080010ff */
[----:B--2---:R-:W-:Y:S05]  /*9f70*/  @!P0 BRA `(.L_x_168) ;  /* 0xfffffffc00f08947 */ /* 0x004fea000383ffff */
[----:B------:R-:W-:Y:S05]  /*9f80*/  BRA `(.L_x_21) ;  /* 0xffffff7400fc7947 */ /* 0x000fea000383ffff */
.L_x_28:
[----:B-1----:R-:W-:-:S07]  /*9f90*/  MOV R2, UR17 ;  /* 0x0000001100027c02 */ /* 0x002fce0008000f00 */
.L_x_169:
[----:B-1----:R1:W2:Y:S02]  /*9fa0*/  SYNCS.PHASECHK.TRANS64.TRYWAIT P0, [R2+URZ+0x20], R4 ;  /* 0x00002004020075a7 */ /* 0x0022a400080011ff */
[----:B--2---:R-:W-:Y:S05]  /*9fb0*/  @!P0 NANOSLEEP.SYNCS 0x989680 ;  /* 0x009896800000895d */ /* 0x004fea0003900000 */
[----:B------:R-:W2:Y:S02]  /*9fc0*/  @!P0 SYNCS.PHASECHK.TRANS64 P0, [R2+URZ+0x20], R4 ;  /* 0x00002004020085a7 */ /* 0x000ea400080010ff */
[----:B--2---:R-:W-:Y:S05]  /*9fd0*/  @!P0 BRA `(.L_x_169) ;  /* 0xfffffffc00f08947 */ /* 0x004fea000383ffff */
[----:B------:R-:W-:Y:S05]  /*9fe0*/  BRA `(.L_x_27) ;  /* 0xffffff7800a47947 */ /* 0x000fea000383ffff */
.L_x_32:
[----:B-1----:R1:W2:Y:S02]  /*9ff0*/  SYNCS.PHASECHK.TRANS64.TRYWAIT P0, [R2+URZ+0x90], R3 ;  /* 0x00009003020075a7 */ /* 0x0022a400080011ff */
[----:B--2---:R-:W-:Y:S05]  /*a000*/  @!P0 NANOSLEEP.SYNCS 0x989680 ;  /* 0x009896800000895d */ /* 0x004fea0003900000 */
[----:B------:R-:W2:Y:S02]  /*a010*/  @!P0 SYNCS.PHASECHK.TRANS64 P0, [R2+URZ+0x90], R3 ;  /* 0x00009003020085a7 */ /* 0x000ea400080010ff */
[----:B--2---:R-:W-:Y:S05]  /*a020*/  @!P0 BRA `(.L_x_32) ;  /* 0xfffffffc00f08947 */ /* 0x004fea000383ffff */
[----:B------:R-:W-:Y:S05]  /*a030*/  BRA `(.L_x_170) ;  /* 0xffffff7c00347947 */ /* 0x000fea000383ffff */
.L_x_36:
[----:B----4-:R-:W-:-:S07]  /*a040*/  MOV R0, UR5 ;  /* 0x0000000500007c02 */ /* 0x010fce0008000f00 */
.L_x_171:
[----:B-1----:R1:W2:Y:S02]  /*a050*/  SYNCS.PHASECHK.TRANS64.TRYWAIT P0, [R0+URZ], R2 ;  /* 0x00000002000075a7 */ /* 0x0022a400080011ff */
[----:B--2---:R-:W-:Y:S05]  /*a060*/  @!P0 NANOSLEEP.SYNCS 0x989680 ;  /* 0x009896800000895d */ /* 0x004fea0003900000 */
[----:B------:R-:W2:Y:S02]  /*a070*/  @!P0 SYNCS.PHASECHK.TRANS64 P0, [R0+URZ], R2 ;  /* 0x00000002000085a7 */ /* 0x000ea400080010ff */
[----:B--2---:R-:W-:Y:S05]  /*a080*/  @!P0 BRA `(.L_x_171) ;  /* 0xfffffffc00f08947 */ /* 0x004fea000383ffff */
[----:B------:R-:W-:Y:S05]  /*a090*/  BRA `(.L_x_172) ;  /* 0xffffff8000a47947 */ /* 0x000fea000383ffff */
.L_x_37:
[----:B----4-:R-:W-:-:S07]  /*a0a0*/  MOV R0, UR5 ;  /* 0x0000000500007c02 */ /* 0x010fce0008000f00 */
.L_x_173:
[----:B-1----:R1:W2:Y:S02]  /*a0b0*/  SYNCS.PHASECHK.TRANS64.TRYWAIT P0, [R0+URZ], R3 ;  /* 0x00000003000075a7 */ /* 0x0022a400080011ff */
[----:B--2---:R-:W-:Y:S05]  /*a0c0*/  @!P0 NANOSLEEP.SYNCS 0x989680 ;  /* 0x009896800000895d */ /* 0x004fea0003900000 */
[----:B------:R-:W2:Y:S02]  /*a0d0*/  @!P0 SYNCS.PHASECHK.TRANS64 P0, [R0+URZ], R3 ;  /* 0x00000003000085a7 */ /* 0x000ea400080010ff */
[----:B--2---:R-:W-:Y:S05]  /*a0e0*/  @!P0 BRA `(.L_x_173) ;  /* 0xfffffffc00f08947 */ /* 0x004fea000383ffff */
[----:B------:R-:W-:Y:S05]  /*a0f0*/  BRA `(.L_x_174) ;  /* 0xffffff8000b07947 */ /* 0x000fea000383ffff */
.L_x_38:
[----:B----4-:R-:W-:-:S07]  /*a100*/  MOV R0, UR5 ;  /* 0x0000000500007c02 */ /* 0x010fce0008000f00 */
.L_x_175:
[----:B-1----:R1:W2:Y:S02]  /*a110*/  SYNCS.PHASECHK.TRANS64.TRYWAIT P0, [R0+URZ], R3 ;  /* 0x00000003000075a7 */ /* 0x0022a400080011ff */
[----:B--2---:R-:W-:Y:S05]  /*a120*/  @!P0 NANOSLEEP.SYNCS 0x989680 ;  /* 0x009896800000895d */ /* 0x004fea0003900000 */
[----:B------:R-:W2:Y:S02]  /*a130*/  @!P0 SYNCS.PHASECHK.TRANS64 P0, [R0+URZ], R3 ;  /* 0x00000003000085a7 */ /* 0x000ea400080010ff */
[----:B--2---:R-:W-:Y:S05]  /*a140*/  @!P0 BRA `(.L_x_175) ;  /* 0xfffffffc00f08947 */ /* 0x004fea000383ffff */
[----:B------:R-:W-:Y:S05]  /*a150*/  BRA `(.L_x_176) ;  /* 0xffffff8000bc7947 */ /* 0x000fea000383ffff */
.L_x_41:
[----:B-1----:R1:W2:Y:S02]  /*a160*/  SYNCS.PHASECHK.TRANS64.TRYWAIT P0, [R0+URZ+0xf0], R4 ;  /* 0x0000f004000075a7 */ /* 0x0022a400080011ff */
[----:B--2---:R-:W-:Y:S05]  /*a170*/  @!P0 NANOSLEEP.SYNCS 0x989680 ;  /* 0x009896800000895d */ /* 0x004fea0003900000 */
[----:B------:R-:W2:Y:S02]  /*a180*/  @!P0 SYNCS.PHASECHK.TRANS64 P0, [R0+URZ+0xf0], R4 ;  /* 0x0000f004000085a7 */ /* 0x000ea400080010ff */
[----:B--2---:R-:W-:Y:S05]  /*a190*/  @!P0 BRA `(.L_x_41) ;  /* 0xfffffffc00f08947 */ /* 0x004fea000383ffff */
[----:B------:R-:W-:Y:S05]  /*a1a0*/  BRA `(.L_x_177) ;  /* 0xffffff8400187947 */ /* 0x000fea000383ffff */
.L_x_42:
[----:B------:R-:W-:-:S07]  /*a1b0*/  MOV R0, UR5 ;  /* 0x0000000500007c02 */ /* 0x000fce0008000f00 */
.L_x_178:
[----:B-1----:R1:W2:Y:S02]  /*a1c0*/  SYNCS.PHASECHK.TRANS64.TRYWAIT P0, [R0+URZ+0xa0], R5 ;  /* 0x0000a005000075a7 */ /* 0x0022a400080011ff */
[----:B--2---:R-:W-:Y:S05]  /*a1d0*/  @!P0 NANOSLEEP.SYNCS 0x989680 ;  /* 0x009896800000895d */ /* 0x004fea0003900000 */
[----:B------:R-:W2:Y:S02]  /*a1e0*/  @!P0 SYNCS.PHASECHK.TRANS64 P0, [R0+URZ+0xa0], R5 ;  /* 0x0000a005000085a7 */ /* 0x000ea400080010ff */
[----:B--2---:R-:W-:Y:S05]  /*a1f0*/  @!P0 BRA `(.L_x_178) ;  /* 0xfffffffc00f08947 */ /* 0x004fea000383ffff */
[----:B------:R-:W-:Y:S05]  /*a200*/  BRA `(.L_x_179) ;  /* 0xffffff8400287947 */ /* 0x000fea000383ffff */
.L_x_43:
[----:B-1----:R1:W2:Y:S02]  /*a210*/  SYNCS.PHASECHK.TRANS64.TRYWAIT P1, [R0+URZ+0x90], R4 ;  /* 0x00009004000075a7 */ /* 0x0022a400080211ff */
[----:B--2---:R-:W-:Y:S05]  /*a220*/  @!P1 NANOSLEEP.SYNCS 0x989680 ;  /* 0x009896800000995d */ /* 0x004fea0003900000 */
[----:B------:R-:W2:Y:S02]  /*a230*/  @!P1 SYNCS.PHASECHK.TRANS64 P1, [R0+URZ+0x90], R4 ;  /* 0x00009004000095a7 */ /* 0x000ea400080210ff */
[----:B--2---:R-:W-:Y:S05]  /*a240*/  @!P1 BRA `(.L_x_43) ;  /* 0xfffffffc00f09947 */ /* 0x004fea000383ffff */
[----:B------:R-:W-:Y:S05]  /*a250*/  BRA `(.L_x_180) ;  /* 0xffffff8400587947 */ /* 0x000fea000383ffff */
.L_x_46:
[----:B------:R-:W-:-:S07]  /*a260*/  MOV R0, UR5 ;  /* 0x0000000500007c02 */ /* 0x000fce0008000f00 */
.L_x_181:
[----:B-1----:R1:W2:Y:S02]  /*a270*/  SYNCS.PHASECHK.TRANS64.TRYWAIT P0, [R0+URZ+0xa0], R2 ;  /* 0x0000a002000075a7 */ /* 0x0022a400080011ff */
[----:B--2---:R-:W-:Y:S05]  /*a280*/  @!P0 NANOSLEEP.SYNCS 0x989680 ;  /* 0x009896800000895d */ /* 0x004fea0003900000 */
[----:B------:R-:W2:Y:S02]  /*a290*/  @!P0 SYNCS.PHASECHK.TRANS64 P0, [R0+URZ+0xa0], R2 ;  /* 0x0000a002000085a7 */ /* 0x000ea400080010ff */
[----:B--2---:R-:W-:Y:S05]  /*a2a0*/  @!P0 BRA `(.L_x_181) ;  /* 0xfffffffc00f08947 */ /* 0x004fea000383ffff */
[----:B------:R-:W-:Y:S05]  /*a2b0*/  BRA `(.L_x_45) ;  /* 0xffffff8400ac7947 */ /* 0x000fea000383ffff */
.L_x_53:
[----:B-1----:R1:W2:Y:S02]  /*a2c0*/  SYNCS.PHASECHK.TRANS64.TRYWAIT P1, [R0+URZ+0x90], R2 ;  /* 0x00009002000075a7 */ /* 0x0022a400080211ff */
[----:B--2---:R-:W-:Y:S05]  /*a2d0*/  @!P1 NANOSLEEP.SYNCS 0x989680 ;  /* 0x009896800000995d */ /* 0x004fea0003900000 */
[----:B------:R-:W2:Y:S02]  /*a2e0*/  @!P1 SYNCS.PHASECHK.TRANS64 P1, [R0+URZ+0x90], R2 ;  /* 0x00009002000095a7 */ /* 0x000ea400080210ff */
[----:B--2---:R-:W-:Y:S05]  /*a2f0*/  @!P1 BRA `(.L_x_53) ;  /* 0xfffffffc00f09947 */ /* 0x004fea000383ffff */
[----:B------:R-:W-:Y:S05]  /*a300*/  BRA `(.L_x_182) ;  /* 0xffffff8c001c7947 */ /* 0x000fea000383ffff */
.L_x_54:
[----:B------:R-:W-:-:S07]  /*a310*/  MOV R2, UR7 ;  /* 0x0000000700027c02 */ /* 0x000fce0008000f00 */
.L_x_183:
[----:B-1----:R1:W2:Y:S02]  /*a320*/  SYNCS.PHASECHK.TRANS64.TRYWAIT P0, [R2+URZ+0xd0], R0 ;  /* 0x0000d000020075a7 */ /* 0x0022a400080011ff */
[----:B--2---:R-:W-:Y:S05]  /*a330*/  @!P0 NANOSLEEP.SYNCS 0x989680 ;  /* 0x009896800000895d */ /* 0x004fea0003900000 */
[----:B------:R-:W2:Y:S02]  /*a340*/  @!P0 SYNCS.PHASECHK.TRANS64 P0, [R2+URZ+0xd0], R0 ;  /* 0x0000d000020085a7 */ /* 0x000ea400080010ff */
[----:B--2---:R-:W-:Y:S05]  /*a350*/  @!P0 BRA `(.L_x_183) ;  /* 0xfffffffc00f08947 */ /* 0x004fea000383ffff */
[----:B------:R-:W-:Y:S05]  /*a360*/  BRA `(.L_x_184) ;  /* 0xffffff8c006c7947 */ /* 0x000fea000383ffff */
.L_x_57:
[----:B------:R-:W-:Y:S07]  /*a370*/  MOV R0, UR6 ;  /* 0x0000000600007c02 */ /* 0x000fee0008000f00 */
.L_x_185:
[----:B-1----:R1:W2:Y:S02]  /*a380*/  SYNCS.PHASECHK.TRANS64.TRYWAIT P0, [R0+URZ], R2 ;  /* 0x00000002000075a7 */ /* 0x0022a400080011ff */
[----:B--2---:R-:W-:Y:S05]  /*a390*/  @!P0 NANOSLEEP.SYNCS 0x989680 ;  /* 0x009896800000895d */ /* 0x004fea0003900000 */
[----:B------:R-:W2:Y:S02]  /*a3a0*/  @!P0 SYNCS.PHASECHK.TRANS64 P0, [R0+URZ], R2 ;  /* 0x00000002000085a7 */ /* 0x000ea400080010ff */
[----:B--2---:R-:W-:Y:S05]  /*a3b0*/  @!P0 BRA `(.L_x_185) ;  /* 0xfffffffc00f08947 */ /* 0x004fea000383ffff */
[----:B------:R-:W-:Y:S05]  /*a3c0*/  BRA `(.L_x_56) ;  /* 0xffffff8c00887947 */ /* 0x000fea000383ffff */
.L_x_60:
[----:B------:R-:W-:-:S07]  /*a3d0*/  MOV R0, UR6 ;  /* 0x0000000600007c02 */ /* 0x000fce0008000f00 */
.L_x_186:
[----:B--2---:R2:W4:Y:S02]  /*a3e0*/  SYNCS.PHASECHK.TRANS64.TRYWAIT P0, [R0+URZ], R2 ;  /* 0x00000002000075a7 */ /* 0x00452400080011ff */
[----:B----4-:R-:W-:Y:S05]  /*a3f0*/  @!P0 NANOSLEEP.SYNCS 0x989680 ;  /* 0x009896800000895d */ /* 0x010fea0003900000 */
[----:B------:R-:W4:Y:S02]  /*a400*/  @!P0 SYNCS.PHASECHK.TRANS64 P0, [R0+URZ], R2 ;  /* 0x00000002000085a7 */ /* 0x000f2400080010ff */
[----:B----4-:R-:W-:Y:S05]  /*a410*/  @!P0 BRA `(.L_x_186) ;  /* 0xfffffffc00f08947 */ /* 0x010fea000383ffff */
[----:B------:R-:W-:Y:S05]  /*a420*/  BRA `(.L_x_187) ;  /* 0xffffff9000647947 */ /* 0x000fea000383ffff */
.L_x_61:
[----:B------:R-:W-:-:S07]  /*a430*/  MOV R0, UR6 ;  /* 0x0000000600007c02 */ /* 0x000fce0008000f00 */
.L_x_188:
[----:B-1----:R1:W2:Y:S02]  /*a440*/  SYNCS.PHASECHK.TRANS64.TRYWAIT P0, [R0+URZ], R3 ;  /* 0x00000003000075a7 */ /* 0x0022a400080011ff */
[----:B--2---:R-:W-:Y:S05]  /*a450*/  @!P0 NANOSLEEP.SYNCS 0x989680 ;  /* 0x009896800000895d */ /* 0x004fea0003900000 */
[----:B------:R-:W2:Y:S02]  /*a460*/  @!P0 SYNCS.PHASECHK.TRANS64 P0, [R0+URZ], R3 ;  /* 0x00000003000085a7 */ /* 0x000ea400080010ff */
[----:B--2---:R-:W-:Y:S05]  /*a470*/  @!P0 BRA `(.L_x_188) ;  /* 0xfffffffc00f08947 */ /* 0x004fea000383ffff */
[----:B------:R-:W-:Y:S05]  /*a480*/  BRA `(.L_x_189) ;  /* 0xffffff9000707947 */ /* 0x000fea000383ffff */
.L_x_62:
[----:B------:R-:W-:-:S07]  /*a490*/  MOV R0, UR6 ;  /* 0x0000000600007c02 */ /* 0x000fce0008000f00 */
.L_x_190:
[----:B-1----:R1:W2:Y:S02]  /*a4a0*/  SYNCS.PHASECHK.TRANS64.TRYWAIT P0, [R0+URZ], R3 ;  /* 0x00000003000075a7 */ /* 0x0022a400080011ff */
[----:B--2---:R-:W-:Y:S05]  /*a4b0*/  @!P0 NANOSLEEP.SYNCS 0x989680 ;  /* 0x009896800000895d */ /* 0x004fea0003900000 */
[----:B------:R-:W2:Y:S02]  /*a4c0*/  @!P0 SYNCS.PHASECHK.TRANS64 P0, [R0+URZ], R3 ;  /* 0x00000003000085a7 */ /* 0x000ea400080010ff */
[----:B--2---:R-:W-:Y:S05]  /*a4d0*/  @!P0 BRA `(.L_x_190) ;  /* 0xfffffffc00f08947 */ /* 0x004fea000383ffff */
[----:B------:R-:W-:Y:S05]  /*a4e0*/  BRA `(.L_x_191) ;  /* 0xffffff90007c7947 */ /* 0x000fea000383ffff */
.L_x_63:
[----:B-1----:R-:W-:-:S07]  /*a4f0*/  MOV R0, UR7 ;  /* 0x0000000700007c02 */ /* 0x002fce0008000f00 */
.L_x_192:
[----:B-1----:R1:W2:Y:S02]  /*a500*/  SYNCS.PHASECHK.TRANS64.TRYWAIT P0, [R0+URZ], R2 ;  /* 0x00000002000075a7 */ /* 0x0022a400080011ff */
[----:B--2---:R-:W-:Y:S05]  /*a510*/  @!P0 NANOSLEEP.SYNCS 0x989680 ;  /* 0x009896800000895d */ /* 0x004fea0003900000 */
[----:B------:R-:W2:Y:S02]  /*a520*/  @!P0 SYNCS.PHASECHK.TRANS64 P0, [R0+URZ], R2 ;  /* 0x00000002000085a7 */ /* 0x000ea400080010ff */
[----:B--2---:R-:W-:Y:S05]  /*a530*/  @!P0 BRA `(.L_x_192) ;  /* 0xfffffffc00f08947 */ /* 0x004fea000383ffff */
[----:B------:R-:W-:Y:S05]  /*a540*/  BRA `(.L_x_193) ;  /* 0xffffff9000887947 */ /* 0x000fea000383ffff */
.L_x_68:
[----:B--2---:R2:W3:Y:S02]  /*a550*/  SYNCS.PHASECHK.TRANS64.TRYWAIT P0, [R0+URZ+0x90], R2 ;  /* 0x00009002000075a7 */ /* 0x0044e400080011ff */
[----:B---3--:R-:W-:Y:S05]  /*a560*/  @!P0 NANOSLEEP.SYNCS 0x989680 ;  /* 0x009896800000895d */ /* 0x008fea0003900000 */
[----:B------:R-:W3:Y:S02]  /*a570*/  @!P0 SYNCS.PHASECHK.TRANS64 P0, [R0+URZ+0x90], R2 ;  /* 0x00009002000085a7 */ /* 0x000ee400080010ff */
[----:B---3--:R-:W-:Y:S05]  /*a580*/  @!P0 BRA `(.L_x_68) ;  /* 0xfffffffc00f08947 */ /* 0x008fea000383ffff */
[----:B------:R-:W-:Y:S05]  /*a590*/  BRA `(.L_x_194) ;  /* 0xffffff9400887947 */ /* 0x000fea000383ffff */
.L_x_71:
[----:B------:R-:W-:Y:S07]  /*a5a0*/  MOV R0, UR7 ;  /* 0x0000000700007c02 */ /* 0x000fee0008000f00 */
.L_x_195:
[----:B--2---:R2:W3:Y:S02]  /*a5b0*/  SYNCS.PHASECHK.TRANS64.TRYWAIT P0, [R0+URZ+0x88], R2 ;  /* 0x00008802000075a7 */ /* 0x0044e400080011ff */
[----:B---3--:R-:W-:Y:S05]  /*a5c0*/  @!P0 NANOSLEEP.SYNCS 0x989680 ;  /* 0x009896800000895d */ /* 0x008fea0003900000 */
[----:B------:R-:W3:Y:S02]  /*a5d0*/  @!P0 SYNCS.PHASECHK.TRANS64 P0, [R0+URZ+0x88], R2 ;  /* 0x00008802000085a7 */ /* 0x000ee400080010ff */
[----:B---3--:R-:W-:Y:S05]  /*a5e0*/  @!P0 BRA `(.L_x_195) ;  /* 0xfffffffc00f08947 */ /* 0x008fea000383ffff */
[----:B------:R-:W-:Y:S05]  /*a5f0*/  BRA `(.L_x_70) ;  /* 0xffffff9800687947 */ /* 0x000fea000383ffff */
.L_x_74:
[----:B------:R-:W-:Y:S07]  /*a600*/  MOV R0, UR7 ;  /* 0x0000000700007c02 */ /* 0x000fee0008000f00 */
.L_x_196:
[----:B-1----:R1:W2:Y:S02]  /*a610*/  SYNCS.PHASECHK.TRANS64.TRYWAIT P0, [R0+URZ+0x60], R32 ;  /* 0x00006020000075a7 */ /* 0x0022a400080011ff */
[----:B--2---:R-:W-:Y:S05]  /*a620*/  @!P0 NANOSLEEP.SYNCS 0x989680 ;  /* 0x009896800000895d */ /* 0x004fea0003900000 */
[----:B------:R-:W2:Y:S02]  /*a630*/  @!P0 SYNCS.PHASECHK.TRANS64 P0, [R0+URZ+0x60], R32 ;  /* 0x00006020000085a7 */ /* 0x000ea400080010ff */
[----:B--2---:R-:W-:Y:S05]  /*a640*/  @!P0 BRA `(.L_x_196) ;  /* 0xfffffffc00f08947 */ /* 0x004fea000383ffff */
[----:B------:R-:W-:Y:S05]  /*a650*/  BRA `(.L_x_197) ;  /* 0xffffff9800e47947 */ /* 0x000fea000383ffff */
.L_x_75:
[----:B------:R-:W-:Y:S07]  /*a660*/  MOV R0, UR7 ;  /* 0x0000000700007c02 */ /* 0x000fee0008000f00 */
.L_x_198:
[----:B-1----:R1:W2:Y:S02]  /*a670*/  SYNCS.PHASECHK.TRANS64.TRYWAIT P0, [R0+URZ+0x68], R32 ;  /* 0x00006820000075a7 */ /* 0x0022a400080011ff */
[----:B--2---:R-:W-:Y:S05]  /*a680*/  @!P0 NANOSLEEP.SYNCS 0x989680 ;  /* 0x009896800000895d */ /* 0x004fea0003900000 */
[----:B------:R-:W2:Y:S02]  /*a690*/  @!P0 SYNCS.PHASECHK.TRANS64 P0, [R0+URZ+0x68], R32 ;  /* 0x00006820000085a7 */ /* 0x000ea400080010ff */
[----:B--2---:R-:W-:Y:S05]  /*a6a0*/  @!P0 BRA `(.L_x_198) ;  /* 0xfffffffc00f08947 */ /* 0x004fea000383ffff */
[----:B------:R-:W-:Y:S05]  /*a6b0*/  BRA `(.L_x_199) ;  /* 0xffffff9c00207947 */ /* 0x000fea000383ffff */
.L_x_76:
[----:B------:R-:W-:Y:S07]  /*a6c0*/  MOV R0, UR7 ;  /* 0x0000000700007c02 */ /* 0x000fee0008000f00 */
.L_x_200:
[----:B-1----:R1:W2:Y:S02]  /*a6d0*/  SYNCS.PHASECHK.TRANS64.TRYWAIT P0, [R0+URZ+0x70], R32 ;  /* 0x00007020000075a7 */ /* 0x0022a400080011ff */
[----:B--2---:R-:W-:Y:S05]  /*a6e0*/  @!P0 NANOSLEEP.SYNCS 0x989680 ;  /* 0x009896800000895d */ /* 0x004fea0003900000 */
[----:B------:R-:W2:Y:S02]  /*a6f0*/  @!P0 SYNCS.PHASECHK.TRANS64 P0, [R0+URZ+0x70], R32 ;  /* 0x00007020000085a7 */ /* 0x000ea400080010ff */
[----:B--2---:R-:W-:Y:S05]  /*a700*/  @!P0 BRA `(.L_x_200) ;  /* 0xfffffffc00f08947 */ /* 0x004fea000383ffff */
[----:B------:R-:W-:Y:S05]  /*a710*/  BRA `(.L_x_201) ;  /* 0xffffff9c00607947 */ /* 0x000fea000383ffff */
.L_x_77:
[----:B------:R-:W-:Y:S07]  /*a720*/  MOV R0, UR7 ;  /* 0x0000000700007c02 */ /* 0x000fee0008000f00 */
.L_x_202:
[----:B-1----:R1:W2:Y:S02]  /*a730*/  SYNCS.PHASECHK.TRANS64.TRYWAIT P0, [R0+URZ+0x78], R32 ;  /* 0x00007820000075a7 */ /* 0x0022a400080011ff */
[----:B--2---:R-:W-:Y:S05]  /*a740*/  @!P0 NANOSLEEP.SYNCS 0x989680 ;  /* 0x009896800000895d */ /* 0x004fea0003900000 */
[----:B------:R-:W2:Y:S02]  /*a750*/  @!P0 SYNCS.PHASECHK.TRANS64 P0, [R0+URZ+0x78], R32 ;  /* 0x00007820000085a7 */ /* 0x000ea400080010ff */
[----:B--2---:R-:W-:Y:S05]  /*a760*/  @!P0 BRA `(.L_x_202) ;  /* 0xfffffffc00f08947 */ /* 0x004fea000383ffff */
[----:B------:R-:W-:Y:S05]  /*a770*/  BRA `(.L_x_203) ;  /* 0xffffff9c00a47947 */ /* 0x000fea000383ffff */
.L_x_78:
[----:B------:R-:W-:Y:S07]  /*a780*/  MOV R0, UR7 ;  /* 0x0000000700007c02 */ /* 0x000fee0008000f00 */
.L_x_204:
[----:B-1----:R1:W2:Y:S02]  /*a790*/  SYNCS.PHASECHK.TRANS64.TRYWAIT P0, [R0+URZ+0x60], R14 ;  /* 0x0000600e000075a7 */ /* 0x0022a400080011ff */
[----:B--2---:R-:W-:Y:S05]  /*a7a0*/  @!P0 NANOSLEEP.SYNCS 0x989680 ;  /* 0x009896800000895d */ /* 0x004fea0003900000 */
[----:B------:R-:W2:Y:S02]  /*a7b0*/  @!P0 SYNCS.PHASECHK.TRANS64 P0, [R0+URZ+0x60], R14 ;  /* 0x0000600e000085a7 */ /* 0x000ea400080010ff */
[----:B--2---:R-:W-:Y:S05]  /*a7c0*/  @!P0 BRA `(.L_x_204) ;  /* 0xfffffffc00f08947 */ /* 0x004fea000383ffff */
[----:B------:R-:W-:Y:S05]  /*a7d0*/  BRA `(.L_x_205) ;  /* 0xffffff9c00ec7947 */ /* 0x000fea000383ffff */
.L_x_79:
[----:B------:R-:W-:Y:S07]  /*a7e0*/  MOV R0, UR7 ;  /* 0x0000000700007c02 */ /* 0x000fee0008000f00 */
.L_x_206:
[----:B-1----:R1:W2:Y:S02]  /*a7f0*/  SYNCS.PHASECHK.TRANS64.TRYWAIT P0, [R0+URZ+0x68], R14 ;  /* 0x0000680e000075a7 */ /* 0x0022a400080011ff */
[----:B--2---:R-:W-:Y:S05]  /*a800*/  @!P0 NANOSLEEP.SYNCS 0x989680 ;  /* 0x009896800000895d */ /* 0x004fea0003900000 */
[----:B------:R-:W2:Y:S02]  /*a810*/  @!P0 SYNCS.PHASECHK.TRANS64 P0, [R0+URZ+0x68], R14 ;  /* 0x0000680e000085a7 */ /* 0x000ea400080010ff */
[----:B--2---:R-:W-:Y:S05]  /*a820*/  @!P0 BRA `(.L_x_206) ;  /* 0xfffffffc00f08947 */ /* 0x004fea000383ffff */
[----:B------:R-:W-:Y:S05]  /*a830*/  BRA `(.L_x_207) ;  /* 0xffffffa000307947 */ /* 0x000fea000383ffff */
.L_x_80:
[----:B------:R-:W-:Y:S07]  /*a840*/  MOV R0, UR7 ;  /* 0x0000000700007c02 */ /* 0x000fee0008000f00 */
.L_x_208:
[----:B-1----:R1:W2:Y:S02]  /*a850*/  SYNCS.PHASECHK.TRANS64.TRYWAIT P0, [R0+URZ+0x70], R14 ;  /* 0x0000700e000075a7 */ /* 0x0022a400080011ff */
[----:B--2---:R-:W-:Y:S05]  /*a860*/  @!P0 NANOSLEEP.SYNCS 0x989680 ;  /* 0x009896800000895d */ /* 0x004fea0003900000 */
[----:B------:R-:W2:Y:S02]  /*a870*/  @!P0 SYNCS.PHASECHK.TRANS64 P0, [R0+URZ+0x70], R14 ;  /* 0x0000700e000085a7 */ /* 0x000ea400080010ff */
[----:B--2---:R-:W-:Y:S05]  /*a880*/  @!P0 BRA `(.L_x_208) ;  /* 0xfffffffc00f08947 */ /* 0x004fea000383ffff */
[----:B------:R-:W-:Y:S05]  /*a890*/  BRA `(.L_x_209) ;  /* 0xffffffa000747947 */ /* 0x000fea000383ffff */
.L_x_81:
[----:B------:R-:W-:Y:S07]  /*a8a0*/  MOV R0, UR7 ;  /* 0x0000000700007c02 */ /* 0x000fee0008000f00 */
.L_x_210:
[----:B-1----:R1:W2:Y:S02]  /*a8b0*/  SYNCS.PHASECHK.TRANS64.TRYWAIT P0, [R0+URZ+0x78], R14 ;  /* 0x0000780e000075a7 */ /* 0x0022a400080011ff */
[----:B--2---:R-:W-:Y:S05]  /*a8c0*/  @!P0 NANOSLEEP.SYNCS 0x989680 ;  /* 0x009896800000895d */ /* 0x004fea0003900000 */
[----:B------:R-:W2:Y:S02]  /*a8d0*/  @!P0 SYNCS.PHASECHK.TRANS64 P0, [R0+URZ+0x78], R14 ;  /* 0x0000780e000085a7 */ /* 0x000ea400080010ff */
[----:B--2---:R-:W-:Y:S05]  /*a8e0*/  @!P0 BRA `(.L_x_210) ;  /* 0xfffffffc00f08947 */ /* 0x004fea000383ffff */
[----:B------:R-:W-:Y:S05]  /*a8f0*/  BRA `(.L_x_211) ;  /* 0xffffffa000f87947 */ /* 0x000fea000383ffff */
.L_x_83:
[----:B------:R-:W-:-:S07]  /*a900*/  MOV R0, UR7 ;  /* 0x0000000700007c02 */ /* 0x000fce0008000f00 */
.L_x_212:
[----:B-1----:R1:W3:Y:S02]  /*a910*/  SYNCS.PHASECHK.TRANS64.TRYWAIT P0, [R0+URZ+0x60], R32 ;  /* 0x00006020000075a7 */ /* 0x0022e400080011ff */
[----:B---3--:R-:W-:Y:S05]  /*a920*/  @!P0 NANOSLEEP.SYNCS 0x989680 ;  /* 0x009896800000895d */ /* 0x008fea0003900000 */
[----:B------:R-:W3:Y:S02]  /*a930*/  @!P0 SYNCS.PHASECHK.TRANS64 P0, [R0+URZ+0x60], R32 ;  /* 0x00006020000085a7 */ /* 0x000ee400080010ff */
[----:B---3--:R-:W-:Y:S05]  /*a940*/  @!P0 BRA `(.L_x_212) ;  /* 0xfffffffc00f08947 */ /* 0x008fea000383ffff */
[----:B------:R-:W-:Y:S05]  /*a950*/  BRA `(.L_x_213) ;  /* 0xffffffa400607947 */ /* 0x000fea000383ffff */
.L_x_84:
[----:B-1----:R-:W-:-:S07]  /*a960*/  MOV R0, UR7 ;  /* 0x0000000700007c02 */ /* 0x002fce0008000f00 */
.L_x_214:
[----:B-1----:R1:W3:Y:S02]  /*a970*/  SYNCS.PHASECHK.TRANS64.TRYWAIT P0, [R0+URZ+0x68], R32 ;  /* 0x00006820000075a7 */ /* 0x0022e400080011ff */
[----:B---3--:R-:W-:Y:S05]  /*a980*/  @!P0 NANOSLEEP.SYNCS 0x989680 ;  /* 0x009896800000895d */ /* 0x008fea0003900000 */
[----:B------:R-:W3:Y:S02]  /*a990*/  @!P0 SYNCS.PHASECHK.TRANS64 P0, [R0+URZ+0x68], R32 ;  /* 0x00006820000085a7 */ /* 0x000ee400080010ff */
[----:B---3--:R-:W-:Y:S05]  /*a9a0*/  @!P0 BRA `(.L_x_214) ;  /* 0xfffffffc00f08947 */ /* 0x008fea000383ffff */
[----:B------:R-:W-:Y:S05]  /*a9b0*/  BRA `(.L_x_215) ;  /* 0xffffffa400507947 */ /* 0x000fea000383ffff */
.L_x_85:
[----:B------:R-:W-:-:S07]  /*a9c0*/  MOV R2, UR7 ;  /* 0x0000000700027c02 */ /* 0x000fce0008000f00 */
.L_x_216:
[----:B-1----:R1:W3:Y:S02]  /*a9d0*/  SYNCS.PHASECHK.TRANS64.TRYWAIT P0, [R2+URZ+0x70], R32 ;  /* 0x00007020020075a7 */ /* 0x0022e400080011ff */
[----:B---3--:R-:W-:Y:S05]  /*a9e0*/  @!P0 NANOSLEEP.SYNCS 0x989680 ;  /* 0x009896800000895d */ /* 0x008fea0003900000 */
[----:B------:R-:W3:Y:S02]  /*a9f0*/  @!P0 SYNCS.PHASECHK.TRANS64 P0, [R2+URZ+0x70], R32 ;  /* 0x00007020020085a7 */ /* 0x000ee400080010ff */
[----:B---3--:R-:W-:Y:S05]  /*aa00*/  @!P0 BRA `(.L_x_216) ;  /* 0xfffffffc00f08947 */ /* 0x008fea000383ffff */
[----:B------:R-:W-:Y:S05]  /*aa10*/  BRA `(.L_x_217) ;  /* 0xffffffa400447947 */ /* 0x000fea000383ffff */
.L_x_87:
[----:B--2---:R2:W4:Y:S02]  /*aa20*/  SYNCS.PHASECHK.TRANS64.TRYWAIT P0, [R0+URZ+0x90], R2 ;  /* 0x00009002000075a7 */ /* 0x00452400080011ff */
[----:B----4-:R-:W-:Y:S05]  /*aa30*/  @!P0 NANOSLEEP.SYNCS 0x989680 ;  /* 0x009896800000895d */ /* 0x010fea0003900000 */
[----:B------:R-:W4:Y:S02]  /*aa40*/  @!P0 SYNCS.PHASECHK.TRANS64 P0, [R0+URZ+0x90], R2 ;  /* 0x00009002000085a7 */ /* 0x000f2400080010ff */
[----:B----4-:R-:W-:Y:S05]  /*aa50*/  @!P0 BRA `(.L_x_87) ;  /* 0xfffffffc00f08947 */ /* 0x010fea000383ffff */
[----:B------:R-:W-:Y:S05]  /*aa60*/  BRA `(.L_x_218) ;  /* 0xffffffa800187947 */ /* 0x000fea000383ffff */
.L_x_98:
[----:B-1----:R-:W-:Y:S04]  /*aa70*/  MOV R0, UR48 ;  /* 0x0000003000007c02 */ /* 0x002fe80008000f00 */
[----:B------:R1:W3:Y:S03]  /*aa80*/  SYNCS.PHASECHK.TRANS64.TRYWAIT P1, [R0+URZ+0x40], R3 ;  /* 0x00004003000075a7 */ /* 0x0002e600080211ff */
[----:B---3--:R-:W-:Y:S05]  /*aa90*/  @!P1 NANOSLEEP.SYNCS 0x989680 ;  /* 0x009896800000995d */ /* 0x008fea0003900000 */
[----:B------:R-:W3:Y:S02]  /*aaa0*/  @!P1 SYNCS.PHASECHK.TRANS64 P1, [R0+URZ+0x40], R3 ;  /* 0x00004003000095a7 */ /* 0x000ee400080210ff */
[----:B---3--:R-:W-:Y:S05]  /*aab0*/  @!P1 BRA `(.L_x_98) ;  /* 0xfffffffc00ec9947 */ /* 0x008fea000383ffff */
[----:B------:R-:W-:Y:S05]  /*aac0*/  BRA `(.L_x_97) ;  /* 0xffffffb4004c7947 */ /* 0x000fea000383ffff */
.L_x_100:
[----:B-1----:R1:W2:Y:S02]  /*aad0*/  SYNCS.PHASECHK.TRANS64.TRYWAIT P0, [R85+URZ+0xb0], R2 ;  /* 0x0000b002550075a7 */ /* 0x0022a400080011ff */
[----:B--2---:R-:W-:Y:S05]  /*aae0*/  @!P0 NANOSLEEP.SYNCS 0x989680 ;  /* 0x009896800000895d */ /* 0x004fea0003900000 */
[----:B------:R-:W2:Y:S02]  /*aaf0*/  @!P0 SYNCS.PHASECHK.TRANS64 P0, [R85+URZ+0xb0], R2 ;  /* 0x0000b002550085a7 */ /* 0x000ea400080010ff */
[----:B--2---:R-:W-:Y:S05]  /*ab00*/  @!P0 BRA `(.L_x_100) ;  /* 0xfffffffc00f08947 */ /* 0x004fea000383ffff */
[----:B------:R-:W-:Y:S05]  /*ab10*/  BRA `(.L_x_99) ;  /* 0xffffffb400787947 */ /* 0x000fea000383ffff */
.L_x_109:
[----:B-1----:R1:W2:Y:S02]  /*ab20*/  SYNCS.PHASECHK.TRANS64.TRYWAIT P0, [R2+URZ+0x40], R0 ;  /* 0x00004000020075a7 */ /* 0x0022a400080011ff */
[----:B--2---:R-:W-:Y:S05]  /*ab30*/  @!P0 NANOSLEEP.SYNCS 0x989680 ;  /* 0x009896800000895d */ /* 0x004fea0003900000 */
[----:B------:R-:W2:Y:S02]  /*ab40*/  @!P0 SYNCS.PHASECHK.TRANS64 P0, [R2+URZ+0x40], R0 ;  /* 0x00004000020085a7 */ /* 0x000ea400080010ff */
[----:B--2---:R-:W-:Y:S05]  /*ab50*/  @!P0 BRA `(.L_x_109) ;  /* 0xfffffffc00f08947 */ /* 0x004fea000383ffff */
[----:B------:R-:W-:Y:S05]  /*ab60*/  BRA `(.L_x_108) ;  /* 0xffffffbc001c7947 */ /* 0x000fea000383ffff */
.L_x_117:
[----:B-1----:R1:W2:Y:S02]  /*ab70*/  SYNCS.PHASECHK.TRANS64.TRYWAIT P0, [R0+URZ+0x40], R5 ;  /* 0x00004005000075a7 */ /* 0x0022a400080011ff */
[----:B--2---:R-:W-:Y:S05]  /*ab80*/  @!P0 NANOSLEEP.SYNCS 0x989680 ;  /* 0x009896800000895d */ /* 0x004fea0003900000 */
[----:B------:R-:W2:Y:S02]  /*ab90*/  @!P0 SYNCS.PHASECHK.TRANS64 P0, [R0+URZ+0x40], R5 ;  /* 0x00004005000085a7 */ /* 0x000ea400080010ff */
[----:B--2---:R-:W-:Y:S05]  /*aba0*/  @!P0 BRA `(.L_x_117) ;  /* 0xfffffffc00f08947 */ /* 0x004fea000383ffff */
[----:B------:R-:W-:Y:S05]  /*abb0*/  BRA `(.L_x_116) ;  /* 0xffffffc000e07947 */ /* 0x000fea000383ffff */
.L_x_125:
[----:B-1----:R1:W2:Y:S02]  /*abc0*/  SYNCS.PHASECHK.TRANS64.TRYWAIT P0, [R0+URZ+0x40], R5 ;  /* 0x00004005000075a7 */ /* 0x0022a400080011ff */
[----:B--2---:R-:W-:Y:S05]  /*abd0*/  @!P0 NANOSLEEP.SYNCS 0x989680 ;  /* 0x009896800000895d */ /* 0x004fea0003900000 */
[----:B------:R-:W2:Y:S02]  /*abe0*/  @!P0 SYNCS.PHASECHK.TRANS64 P0, [R0+URZ+0x40], R5 ;  /* 0x00004005000085a7 */ /* 0x000ea400080010ff */
[----:B--2---:R-:W-:Y:S05]  /*abf0*/  @!P0 BRA `(.L_x_125) ;  /* 0xfffffffc00f08947 */ /* 0x004fea000383ffff */
[----:B------:R-:W-:Y:S05]  /*ac00*/  BRA `(.L_x_124) ;  /* 0xffffffc800a87947 */ /* 0x000fea000383ffff */
.L_x_133:
[----:B-1----:R1:W2:Y:S02]  /*ac10*/  SYNCS.PHASECHK.TRANS64.TRYWAIT P0, [R0+URZ+0x40], R5 ;  /* 0x00004005000075a7 */ /* 0x0022a400080011ff */
[----:B--2---:R-:W-:Y:S05]  /*ac20*/  @!P0 NANOSLEEP.SYNCS 0x989680 ;  /* 0x009896800000895d */ /* 0x004fea0003900000 */
[----:B------:R-:W2:Y:S02]  /*ac30*/  @!P0 SYNCS.PHASECHK.TRANS64 P0, [R0+URZ+0x40], R5 ;  /* 0x00004005000085a7 */ /* 0x000ea400080010ff */
[----:B--2---:R-:W-:Y:S05]  /*ac40*/  @!P0 BRA `(.L_x_133) ;  /* 0xfffffffc00f08947 */ /* 0x004fea000383ffff */
[----:B------:R-:W-:Y:S05]  /*ac50*/  BRA `(.L_x_132) ;  /* 0xffffffd0007c7947 */ /* 0x000fea000383ffff */
.L_x_141:
[----:B-1----:R1:W2:Y:S02]  /*ac60*/  SYNCS.PHASECHK.TRANS64.TRYWAIT P0, [R0+URZ+0x40], R5 ;  /* 0x00004005000075a7 */ /* 0x0022a400080011ff */
[----:B--2---:R-:W-:Y:S05]  /*ac70*/  @!P0 NANOSLEEP.SYNCS 0x989680 ;  /* 0x009896800000895d */ /* 0x004fea0003900000 */
[----:B------:R-:W2:Y:S02]  /*ac80*/  @!P0 SYNCS.PHASECHK.TRANS64 P0, [R0+URZ+0x40], R5 ;  /* 0x00004005000085a7 */ /* 0x000ea400080010ff */
[----:B--2---:R-:W-:Y:S05]  /*ac90*/  @!P0 BRA `(.L_x_141) ;  /* 0xfffffffc00f08947 */ /* 0x004fea000383ffff */
[----:B------:R-:W-:Y:S05]  /*aca0*/  BRA `(.L_x_140) ;  /* 0xffffffd800607947 */ /* 0x000fea000383ffff */
.L_x_149:
[----:B-1----:R1:W2:Y:S02]  /*acb0*/  SYNCS.PHASECHK.TRANS64.TRYWAIT P0, [R0+URZ+0x40], R5 ;  /* 0x00004005000075a7 */ /* 0x0022a400080011ff */
[----:B--2---:R-:W-:Y:S05]  /*acc0*/  @!P0 NANOSLEEP.SYNCS 0x989680 ;  /* 0x009896800000895d */ /* 0x004fea0003900000 */
[----:B------:R-:W2:Y:S02]  /*acd0*/  @!P0 SYNCS.PHASECHK.TRANS64 P0, [R0+URZ+0x40], R5 ;  /* 0x00004005000085a7 */ /* 0x000ea400080010ff */
[----:B--2---:R-:W-:Y:S05]  /*ace0*/  @!P0 BRA `(.L_x_149) ;  /* 0xfffffffc00f08947 */ /* 0x004fea000383ffff */
[----:B------:R-:W-:Y:S05]  /*acf0*/  BRA `(.L_x_148) ;  /* 0xffffffe000387947 */ /* 0x000fea000383ffff */
.L_x_157:
[----:B--2---:R2:W3:Y:S02]  /*ad00*/  SYNCS.PHASECHK.TRANS64.TRYWAIT P0, [R0+URZ+0x40], R91 ;  /* 0x0000405b000075a7 */ /* 0x0044e400080011ff */
[----:B---3--:R-:W-:Y:S05]  /*ad10*/  @!P0 NANOSLEEP.SYNCS 0x989680 ;  /* 0x009896800000895d */ /* 0x008fea0003900000 */
[----:B------:R-:W3:Y:S02]  /*ad20*/  @!P0 SYNCS.PHASECHK.TRANS64 P0, [R0+URZ+0x40], R91 ;  /* 0x0000405b000085a7 */ /* 0x000ee400080010ff */
[----:B---3--:R-:W-:Y:S05]  /*ad30*/  @!P0 BRA `(.L_x_157) ;  /* 0xfffffffc00f08947 */ /* 0x008fea000383ffff */
[----:B------:R-:W-:Y:S05]  /*ad40*/  BRA `(.L_x_156) ;  /* 0xffffffe800107947 */ /* 0x000fea000383ffff */
        .weak           $__internal_0_$__cuda_sm10x_tcgen05_guardrail_trap_col_being_dealloced_not_returned_by_alloc
        .type           $__internal_0_$__cuda_sm10x_tcgen05_guardrail_trap_col_being_dealloced_not_returned_by_alloc,@function
        .size           $__internal_0_$__cuda_sm10x_tcgen05_guardrail_trap_col_being_dealloced_not_returned_by_alloc,($__internal_1_$__cuda_sm10x_tcgen05_guardrail_trap_phase_invalid_during_alloc - $__internal_0_$__cuda_sm10x_tcgen05_guardrail_trap_col_being_dealloced_not_returned_by_alloc)
$__internal_0_$__cuda_sm10x_tcgen05_guardrail_trap_col_being_dealloced_not_returned_by_alloc:
[----:B------:R-:W-:Y:S05]  /*ad50*/  BPT.TRAP 0x1 ;  /* 0x000000040000795c */ /* 0x000fea0000300000 */
[----:B------:R-:W-:-:S04]  /*ad60*/  HFMA2 R3, -RZ, RZ, 0, 0 ;  /* 0x00000000ff037431 */ /* 0x000fc800000001ff */
[----:B------:R-:W-:Y:S05]  /*ad70*/  RET.REL.NODEC R2 `(_ZN7cutlass13device_kernelINS_4gemm6kernel13GemmUniversalIN4cute5tupleIJiiiiEEENS1_10collective13CollectiveMmaINS1_35MainloopSm100TmaUmmaWarpSpecializedILi4ELi2ELi4ENS5_IJNS4_1CILi1EEESB_SB_EEEEENS5_IJNSA_ILi64EEENSA_ILi256EEENSA_ILi32EEEEEEfNS5_IJlSB_lEEEfSI_NS4_8TiledMMAINS4_8MMA_AtomIJNS4_17SM100_MMA_TF32_SSINS_10tfloat32_tESM_fLi64ELi256ELNS4_4UMMA5MajorE0ELSO_0ELNSN_7ScaleInE0ELSP_0EEEEEENS4_6LayoutISC_NS5_IJNSA_ILi0EEEST_ST_EEEEENS5_IJNS4_10UnderscoreESW_SW_EEEEENS4_13SM90_TMA_LOADENS4_14ComposedLayoutINS4_7SwizzleILi3ELi4ELi3EEENS4_18smem_ptr_flag_bitsILi32EEENSS_INS5_IJNSA_ILi8EEESG_EEENS5_IJSG_SB_EEEEEEEvNS4_8identityESZ_S19_vS1A_EENS_8epilogue10collective18CollectiveEpilogueINS1C_23Sm100TmaWarpSpecializedILi4ELi2ELi16ELb1ELb0EEEJSH_NS5_IJNSS_ISE_SB_EENSS_ISG_SB_EEEEEfSI_fSI_NS1C_6fusion15FusionCallbacksIS1G_NS1K_17LinearCombinationIffffLNS_15FloatRoundStyleE2EEESH_S1J_JEEENS4_5SM1004TMEM4LOAD26SM100_TMEM_LOAD_16dp128b8xESZ_S19_NS4_17SM75_U32x4_LDSM_NENS4_14SM90_TMA_STOREES19_NS4_17SM90_U32x4_STSM_NENS4_39AutoVectorizingCopyWithAssumedAlignmentILi128EEEEEEvvEEEEvNT_6ParamsE) ;  /* 0xffffff5002a07950 */ /* 0x000fea0003c3ffff */
        .weak           $__internal_1_$__cuda_sm10x_tcgen05_guardrail_trap_phase_invalid_during_alloc
        .type           $__internal_1_$__cuda_sm10x_tcgen05_guardrail_trap_phase_invalid_during_alloc,@function
        .size           $__internal_1_$__cuda_sm10x_tcgen05_guardrail_trap_phase_invalid_during_alloc,($__internal_2_$__cuda_sm10x_tcgen05_guardrail_trap_unallocated_columns_being_dealloced - $__internal_1_$__cuda_sm10x_tcgen05_guardrail_trap_phase_invalid_during_alloc)
$__internal_1_$__cuda_sm10x_tcgen05_guardrail_trap_phase_invalid_during_alloc:
[----:B------:R-:W-:Y:S05]  /*ad80*/  BPT.TRAP 0x1 ;  /* 0x000000040000795c */ /* 0x000fea0000300000 */
[----:B------:R-:W-:-:S04]  /*ad90*/  MOV R3, 0x0 ;  /* 0x0000000000037802 */ /* 0x000fc80000000f00 */
[----:B------:R-:W-:Y:S05]  /*ada0*/  RET.REL.NODEC R2 `(_ZN7cutlass13device_kernelINS_4gemm6kernel13GemmUniversalIN4cute5tupleIJiiiiEEENS1_10collective13CollectiveMmaINS1_35MainloopSm100TmaUmmaWarpSpecializedILi4ELi2ELi4ENS5_IJNS4_1CILi1EEESB_SB_EEEEENS5_IJNSA_ILi64EEENSA_ILi256EEENSA_ILi32EEEEEEfNS5_IJlSB_lEEEfSI_NS4_8TiledMMAINS4_8MMA_AtomIJNS4_17SM100_MMA_TF32_SSINS_10tfloat32_tESM_fLi64ELi256ELNS4_4UMMA5MajorE0ELSO_0ELNSN_7ScaleInE0ELSP_0EEEEEENS4_6LayoutISC_NS5_IJNSA_ILi0EEEST_ST_EEEEENS5_IJNS4_10UnderscoreESW_SW_EEEEENS4_13SM90_TMA_LOADENS4_14ComposedLayoutINS4_7SwizzleILi3ELi4ELi3EEENS4_18smem_ptr_flag_bitsILi32EEENSS_INS5_IJNSA_ILi8EEESG_EEENS5_IJSG_SB_EEEEEEEvNS4_8identityESZ_S19_vS1A_EENS_8epilogue10collective18CollectiveEpilogueINS1C_23Sm100TmaWarpSpecializedILi4ELi2ELi16ELb1ELb0EEEJSH_NS5_IJNSS_ISE_SB_EENSS_ISG_SB_EEEEEfSI_fSI_NS1C_6fusion15FusionCallbacksIS1G_NS1K_17LinearCombinationIffffLNS_15FloatRoundStyleE2EEESH_S1J_JEEENS4_5SM1004TMEM4LOAD26SM100_TMEM_LOAD_16dp128b8xESZ_S19_NS4_17SM75_U32x4_LDSM_NENS4_14SM90_TMA_STOREES19_NS4_17SM90_U32x4_STSM_NENS4_39AutoVectorizingCopyWithAssumedAlignmentILi128EEEEEEvvEEEEvNT_6ParamsE) ;  /* 0xffffff5002947950 */ /* 0x000fea0003c3ffff */
        .weak           $__internal_2_$__cuda_sm10x_tcgen05_guardrail_trap_unallocated_columns_being_dealloced
        .type           $__internal_2_$__cuda_sm10x_tcgen05_guardrail_trap_unallocated_columns_being_dealloced,@function
        .size           $__internal_2_$__cuda_sm10x_tcgen05_guardrail_trap_unallocated_columns_being_dealloced,(.L_x_220 - $__internal_2_$__cuda_sm10x_tcgen05_guardrail_trap_unallocated_columns_being_dealloced)
$__internal_2_$__cuda_sm10x_tcgen05_guardrail_trap_unallocated_columns_being_dealloced:
[----:B------:R-:W-:Y:S05]  /*adb0*/  BPT.TRAP 0x1 ;  /* 0x000000040000795c */ /* 0x000fea0000300000 */
[----:B------:R-:W-:-:S04]  /*adc0*/  HFMA2 R3, -RZ, RZ, 0, 0 ;  /* 0x00000000ff037431 */ /* 0x000fc800000001ff */
[----:B------:R-:W-:Y:S05]  /*add0*/  RET.REL.NODEC R2 `(_ZN7cutlass13device_kernelINS_4gemm6kernel13GemmUniversalIN4cute5tupleIJiiiiEEENS1_10collective13CollectiveMmaINS1_35MainloopSm100TmaUmmaWarpSpecializedILi4ELi2ELi4ENS5_IJNS4_1CILi1EEESB_SB_EEEEENS5_IJNSA_ILi64EEENSA_ILi256EEENSA_ILi32EEEEEEfNS5_IJlSB_lEEEfSI_NS4_8TiledMMAINS4_8MMA_AtomIJNS4_17SM100_MMA_TF32_SSINS_10tfloat32_tESM_fLi64ELi256ELNS4_4UMMA5MajorE0ELSO_0ELNSN_7ScaleInE0ELSP_0EEEEEENS4_6LayoutISC_NS5_IJNSA_ILi0EEEST_ST_EEEEENS5_IJNS4_10UnderscoreESW_SW_EEEEENS4_13SM90_TMA_LOADENS4_14ComposedLayoutINS4_7SwizzleILi3ELi4ELi3EEENS4_18smem_ptr_flag_bitsILi32EEENSS_INS5_IJNSA_ILi8EEESG_EEENS5_IJSG_SB_EEEEEEEvNS4_8identityESZ_S19_vS1A_EENS_8epilogue10collective18CollectiveEpilogueINS1C_23Sm100TmaWarpSpecializedILi4ELi2ELi16ELb1ELb0EEEJSH_NS5_IJNSS_ISE_SB_EENSS_ISG_SB_EEEEEfSI_fSI_NS1C_6fusion15FusionCallbacksIS1G_NS1K_17LinearCombinationIffffLNS_15FloatRoundStyleE2EEESH_S1J_JEEENS4_5SM1004TMEM4LOAD26SM100_TMEM_LOAD_16dp128b8xESZ_S19_NS4_17SM75_U32x4_LDSM_NENS4_14SM90_TMA_STOREES19_NS4_17SM90_U32x4_STSM_NENS4_39AutoVectorizingCopyWithAssumedAlignmentILi128EEEEEEvvEEEEvNT_6ParamsE) ;  /* 0xffffff5002887950 */ /* 0x000fea0003c3ffff */
.L_x_219:
[----:B------:R-:W-:-:S00]  /*ade0*/  BRA `(.L_x_219) ;  /* 0xfffffffc00fc7947 */ /* 0x000fc0000383ffff */
[----:B------:R-:W-:-:S00]  /*adf0*/  NOP ;  /* 0x0000000000007918 */ /* 0x000fc00000000000 */
        /* <DEDUP_REMOVED lines=8> */
.L_x_220:


//--------------------- .nv.global.init           --------------------------
	.section	.nv.global.init,"aw",@progbits
.nv.global.init:
	.type		$str$27,@object
	.size		$str$27,($str$28 - $str$27)
$str$27:
        /*0000*/ 	.byte	0x28, 0x61, 0x64, 0x64, 0x72, 0x65, 0x73, 0x73, 0x20, 0x26, 0x20, 0x6d, 0x61, 0x73, 0x6b, 0x29
        /*0010*/ 	.byte	0x20, 0x3d, 0x3d, 0x20, 0x30, 0x00
	.type		$str$28,@object
	.size		$str$28,($str$26 - $str$28)
$str$28:
        /*0016*/ 	.byte	0x2f, 0x74, 0x6d, 0x70, 0x2f, 0x63, 0x75, 0x74, 0x6c, 0x61, 0x73, 0x73, 0x5f, 0x73, 0x77, 0x65
        /*0026*/ 	.byte	0x65, 0x70, 0x5f, 0x73, 0x72, 0x63, 0x2f, 0x69, 0x6e, 0x63, 0x6c, 0x75, 0x64, 0x65, 0x2f, 0x63
        /*0036*/ 	.byte	0x75, 0x74, 0x65, 0x2f, 0x70, 0x6f, 0x69, 0x6e, 0x74, 0x65, 0x72, 0x5f, 0x66, 0x6c, 0x61, 0x67
        /*0046*/ 	.byte	0x67, 0x65, 0x64, 0x2e, 0x68, 0x70, 0x70, 0x00
	.type		$str$26,@object
	.size		$str$26,($str$25 - $str$26)
$str$26:
        /*004e*/ 	.byte	0x2f, 0x74, 0x6d, 0x70, 0x2f, 0x63, 0x75, 0x74, 0x6c, 0x61, 0x73, 0x73, 0x5f, 0x73, 0x77, 0x65
        /*005e*/ 	.byte	0x65, 0x70, 0x5f, 0x73, 0x72, 0x63, 0x2f, 0x69, 0x6e, 0x63, 0x6c, 0x75, 0x64, 0x65, 0x2f, 0x63
        /*006e*/ 	.byte	0x75, 0x74, 0x65, 0x2f, 0x61, 0x74, 0x6f, 0x6d, 0x2f, 0x63, 0x6f, 0x70, 0x79, 0x5f, 0x74, 0x72
        /*007e*/ 	.byte	0x61, 0x69, 0x74, 0x73, 0x5f, 0x73, 0x6d, 0x31, 0x30, 0x30, 0x2e, 0x68, 0x70, 0x70, 0x00
	.type		$str$25,@object
	.size		$str$25,(__unnamed_1 - $str$25)
$str$25:
        /*008d*/ 	.byte	0x28, 0x28, 0x75, 0x69, 0x6e, 0x74, 0x33, 0x32, 0x5f, 0x74, 0x28, 0x74, 0x68, 0x72, 0x65, 0x61
        /*009d*/ 	.byte	0x64, 0x49, 0x64, 0x78, 0x2e, 0x78, 0x29, 0x20, 0x2f, 0x20, 0x33, 0x32, 0x29, 0x20, 0x25, 0x20
        /*00ad*/ 	.byte	0x34, 0x29, 0x20, 0x3d, 0x3d, 0x20, 0x28, 0x28, 0x28, 0x74, 0x6d, 0x65, 0x6d, 0x5f, 0x61, 0x64
        /*00bd*/ 	.byte	0x64, 0x72, 0x20, 0x3e, 0x3e, 0x20, 0x31, 0x36, 0x29, 0x20, 0x2f, 0x20, 0x33, 0x32, 0x29, 0x20
        /*00cd*/ 	.byte	0x25, 0x20, 0x34, 0x29, 0x00
	.type		__unnamed_1,@object
	.size		__unnamed_1,(__unnamed_2 - __unnamed_1)
__unnamed_1:
        /*00d2*/ 	.byte	0x61, 0x75, 0x74, 0x6f, 0x20, 0x63, 0x75, 0x74, 0x65, 0x3a, 0x3a, 0x61, 0x73, 0x5f, 0x70, 0x6f
        /* <DEDUP_REMOVED lines=23> */
        /*0252*/ 	.byte	0x3c, 0x32, 0x30, 0x34, 0x38, 0x3e, 0x3e, 0x3e, 0x3e, 0x5d, 0x00
	.type		__unnamed_2,@object
	.size		__unnamed_2,(.L_2 - __unnamed_2)
__unnamed_2:
        /* <DEDUP_REMOVED lines=45> */
        /*052d*/ 	.byte	0x3e, 0x3e, 0x3e, 0x5d, 0x00
.L_2:


//--------------------- .nv.shared._ZN7cutlass13device_kernelINS_4gemm6kernel13GemmUniversalIN4cute5tupleIJiiiiEEENS1_10collective13CollectiveMmaINS1_35MainloopSm100TmaUmmaWarpSpecializedILi4ELi2ELi4ENS5_IJNS4_1CILi1EEESB_SB_EEEEENS5_IJNSA_ILi64EEENSA_ILi256EEENSA_ILi32EEEEEEfNS5_IJlSB_lEEEfSI_NS4_8TiledMMAINS4_8MMA_AtomIJNS4_17SM100_MMA_TF32_SSINS_10tfloat32_tESM_fLi64ELi256ELNS4_4UMMA5MajorE0ELSO_0ELNSN_7ScaleInE0ELSP_0EEEEEENS4_6LayoutISC_NS5_IJNSA_ILi0EEEST_ST_EEEEENS5_IJNS4_10UnderscoreESW_SW_EEEEENS4_13SM90_TMA_LOADENS4_14ComposedLayoutINS4_7SwizzleILi3ELi4ELi3EEENS4_18smem_ptr_flag_bitsILi32EEENSS_INS5_IJNSA_ILi8EEESG_EEENS5_IJSG_SB_EEEEEEEvNS4_8identityESZ_S19_vS1A_EENS_8epilogue10collective18CollectiveEpilogueINS1C_23Sm100TmaWarpSpecializedILi4ELi2ELi16ELb1ELb0EEEJSH_NS5_IJNSS_ISE_SB_EENSS_ISG_SB_EEEEEfSI_fSI_NS1C_6fusion15FusionCallbacksIS1G_NS1K_17LinearCombinationIffffLNS_15FloatRoundStyleE2EEESH_S1J_JEEENS4_5SM1004TMEM4LOAD26SM100_TMEM_LOAD_16dp128b8xESZ_S19_NS4_17SM75_U32x4_LDSM_NENS4_14SM90_TMA_STOREES19_NS4_17SM90_U32x4_STSM_NENS4_39AutoVectorizingCopyWithAssumedAlignmentILi128EEEEEEvvEEEEvNT_6ParamsE --------------------------
	.section	.nv.shared._ZN7cutlass13device_kernelINS_4gemm6kernel13GemmUniversalIN4cute5tupleIJiiiiEEENS1_10collective13CollectiveMmaINS1_35MainloopSm100TmaUmmaWarpSpecializedILi4ELi2ELi4ENS5_IJNS4_1CILi1EEESB_SB_EEEEENS5_IJNSA_ILi64EEENSA_ILi256EEENSA_ILi32EEEEEEfNS5_IJlSB_lEEEfSI_NS4_8TiledMMAINS4_8MMA_AtomIJNS4_17SM100_MMA_TF32_SSINS_10tfloat32_tESM_fLi64ELi256ELNS4_4UMMA5MajorE0ELSO_0ELNSN_7ScaleInE0ELSP_0EEEEEENS4_6LayoutISC_NS5_IJNSA_ILi0EEEST_ST_EEEEENS5_IJNS4_10UnderscoreESW_SW_EEEEENS4_13SM90_TMA_LOADENS4_14ComposedLayoutINS4_7SwizzleILi3ELi4ELi3EEENS4_18smem_ptr_flag_bitsILi32EEENSS_INS5_IJNSA_ILi8EEESG_EEENS5_IJSG_SB_EEEEEEEvNS4_8identityESZ_S19_vS1A_EENS_8epilogue10collective18CollectiveEpilogueINS1C_23Sm100TmaWarpSpecializedILi4ELi2ELi16ELb1ELb0EEEJSH_NS5_IJNSS_ISE_SB_EENSS_ISG_SB_EEEEEfSI_fSI_NS1C_6fusion15FusionCallbacksIS1G_NS1K_17LinearCombinationIffffLNS_15FloatRoundStyleE2EEESH_S1J_JEEENS4_5SM1004TMEM4LOAD26SM100_TMEM_LOAD_16dp128b8xESZ_S19_NS4_17SM75_U32x4_LDSM_NENS4_14SM90_TMA_STOREES19_NS4_17SM90_U32x4_STSM_NENS4_39AutoVectorizingCopyWithAssumedAlignmentILi128EEEEEEvvEEEEvNT_6ParamsE,"aw",@nobits
	.sectionflags	@""
	.align	16
	.zero		1024


//--------------------- .nv.shared.reserved.0     --------------------------
	.section	.nv.shared.reserved.0,"aw",@nobits
	.weak		__nv_reservedSMEM_offset_0_alias
	.size		__nv_reservedSMEM_offset_0_alias, 0, 64
	.other		__nv_reservedSMEM_offset_0_alias,@"STO_CUDA_RESERVED_SHARED STV_DEFAULT"
__nv_reservedSMEM_offset_0_alias:
	.zero		0
.nv.shared.reserved.0:
	.zero		64
	.weak		__nv_reservedSMEM_tcgen05_partition
	.type		__nv_reservedSMEM_tcgen05_partition,@object
	.size		__nv_reservedSMEM_tcgen05_partition,(.L_0 - __nv_reservedSMEM_tcgen05_partition)
__nv_reservedSMEM_tcgen05_partition:
	.zero		32
.L_0:


//--------------------- .nv.global                --------------------------
	.section	.nv.global,"aw",@nobits
.nv.global:
	.type		_ZN40_INTERNAL_83800e34_4_k_cu_cffd20e1_339244cute1_E,@object
	.size		_ZN40_INTERNAL_83800e34_4_k_cu_cffd20e1_339244cute1_E,(_ZN40_INTERNAL_83800e34_4_k_cu_cffd20e1_339244cuda3std3__45__cpo6cbeginE - _ZN40_INTERNAL_83800e34_4_k_cu_cffd20e1_339244cute1_E)
_ZN40_INTERNAL_83800e34_4_k_cu_cffd20e1_339244cute1_E:
	.zero		1
	.type		_ZN40_INTERNAL_83800e34_4_k_cu_cffd20e1_339244cuda3std3__45__cpo6cbeginE,@object
	.size		_ZN40_INTERNAL_83800e34_4_k_cu_cffd20e1_339244cuda3std3__45__cpo6cbeginE,(_ZN40_INTERNAL_83800e34_4_k_cu_cffd20e1_339244cuda3std3__48in_placeE - _ZN40_INTERNAL_83800e34_4_k_cu_cffd20e1_339244cuda3std3__45__cpo6cbeginE)
_ZN40_INTERNAL_83800e34_4_k_cu_cffd20e1_339244cuda3std3__45__cpo6cbeginE:
	.zero		1
	.type		_ZN40_INTERNAL_83800e34_4_k_cu_cffd20e1_339244cuda3std3__48in_placeE,@object
	.size		_ZN40_INTERNAL_83800e34_4_k_cu_cffd20e1_339244cuda3std3__48in_placeE,(_ZN40_INTERNAL_83800e34_4_k_cu_cffd20e1_339244cuda3std6ranges3__45__cpo9iter_moveE - _ZN40_INTERNAL_83800e34_4_k_cu_cffd20e1_339244cuda3std3__48in_placeE)
_ZN40_INTERNAL_83800e34_4_k_cu_cffd20e1_339244cuda3std3__48in_placeE:
	.zero		1
	.type		_ZN40_INTERNAL_83800e34_4_k_cu_cffd20e1_339244cuda3std6ranges3__45__cpo9iter_moveE,@object
	.size		_ZN40_INTERNAL_83800e34_4_k_cu_cffd20e1_339244cuda3std6ranges3__45__cpo9iter_moveE,(_ZN40_INTERNAL_83800e34_4_k_cu_cffd20e1_339244cuda3std3__45__cpo5beginE - _ZN40_INTERNAL_83800e34_4_k_cu_cffd20e1_339244cuda3std6ranges3__45__cpo9iter_moveE)
_ZN40_INTERNAL_83800e34_4_k_cu_cffd20e1_339244cuda3std6ranges3__45__cpo9iter_moveE:
	.zero		1
	.type		_ZN40_INTERNAL_83800e34_4_k_cu_cffd20e1_339244cuda3std3__45__cpo5beginE,@object
	.size		_ZN40_INTERNAL_83800e34_4_k_cu_cffd20e1_339244cuda3std3__45__cpo5beginE,(_ZN40_INTERNAL_83800e34_4_k_cu_cffd20e1_339244cuda3std3__442_GLOBAL__N__83800e34_4_k_cu_cffd20e1_339246ignoreE - _ZN40_INTERNAL_83800e34_4_k_cu_cffd20e1_339244cuda3std3__45__cpo5beginE)
_ZN40_INTERNAL_83800e34_4_k_cu_cffd20e1_339244cuda3std3__45__cpo5beginE:
	.zero		1
	.type		_ZN40_INTERNAL_83800e34_4_k_cu_cffd20e1_339244cuda3std3__442_GLOBAL__N__83800e34_4_k_cu_cffd20e1_339246ignoreE,@object
	.size		_ZN40_INTERNAL_83800e34_4_k_cu_cffd20e1_339244cuda3std3__442_GLOBAL__N__83800e34_4_k_cu_cffd20e1_339246ignoreE,(_ZN40_INTERNAL_83800e34_4_k_cu_cffd20e1_339244cute7productE - _ZN40_INTERNAL_83800e34_4_k_cu_cffd20e1_339244cuda3std3__442_GLOBAL__N__83800e34_4_k_cu_cffd20e1_339246ignoreE)
_ZN40_INTERNAL_83800e34_4_k_cu_cffd20e1_339244cuda3std3__442_GLOBAL__N__83800e34_4_k_cu_cffd20e1_339246ignoreE:
	.zero		1
	.type		_ZN40_INTERNAL_83800e34_4_k_cu_cffd20e1_339244cute7productE,@object
	.size		_ZN40_INTERNAL_83800e34_4_k_cu_cffd20e1_339244cute7productE,(_ZN40_INTERNAL_83800e34_4_k_cu_cffd20e1_339244cuda3std3__45__cpo3endE - _ZN40_INTERNAL_83800e34_4_k_cu_cffd20e1_339244cute7productE)
_ZN40_INTERNAL_83800e34_4_k_cu_cffd20e1_339244cute7productE:
	.zero		1
	.type		_ZN40_INTERNAL_83800e34_4_k_cu_cffd20e1_339244cuda3std3__45__cpo3endE,@object
	.size		_ZN40_INTERNAL_83800e34_4_k_cu_cffd20e1_339244cuda3std3__45__cpo3endE,(_ZN40_INTERNAL_83800e34_4_k_cu_cffd20e1_339244cuda3std3__419piecewise_constructE - _ZN40_INTERNAL_83800e34_4_k_cu_cffd20e1_339244cuda3std3__45__cpo3endE)
_ZN40_INTERNAL_83800e34_4_k_cu_cffd20e1_339244cuda3std3__45__cpo3endE:
	.zero		1
	.type		_ZN40_INTERNAL_83800e34_4_k_cu_cffd20e1_339244cuda3std3__419piecewise_constructE,@object
	.size		_ZN40_INTERNAL_83800e34_4_k_cu_cffd20e1_339244cuda3std3__419piecewise_constructE,(_ZN40_INTERNAL_83800e34_4_k_cu_cffd20e1_339244cuda3std3__45__cpo4cendE - _ZN40_INTERNAL_83800e34_4_k_cu_cffd20e1_339244cuda3std3__419piecewise_constructE)
_ZN40_INTERNAL_83800e34_4_k_cu_cffd20e1_339244cuda3std3__419piecewise_constructE:
	.zero		1
	.type		_ZN40_INTERNAL_83800e34_4_k_cu_cffd20e1_339244cuda3std3__45__cpo4cendE,@object
	.size		_ZN40_INTERNAL_83800e34_4_k_cu_cffd20e1_339244cuda3std3__45__cpo4cendE,(_ZN40_INTERNAL_83800e34_4_k_cu_cffd20e1_339244cuda3std6ranges3__45__cpo4swapE - _ZN40_INTERNAL_83800e34_4_k_cu_cffd20e1_339244cuda3std3__45__cpo4cendE)
_ZN40_INTERNAL_83800e34_4_k_cu_cffd20e1_339244cuda3std3__45__cpo4cendE:
	.zero		1
	.type		_ZN40_INTERNAL_83800e34_4_k_cu_cffd20e1_339244cuda3std6ranges3__45__cpo4swapE,@object
	.size		_ZN40_INTERNAL_83800e34_4_k_cu_cffd20e1_339244cuda3std6ranges3__45__cpo4swapE,(.L_10 - _ZN40_INTERNAL_83800e34_4_k_cu_cffd20e1_339244cuda3std6ranges3__45__cpo4swapE)
_ZN40_INTERNAL_83800e34_4_k_cu_cffd20e1_339244cuda3std6ranges3__45__cpo4swapE:
	.zero		1
.L_10:


//--------------------- .nv.constant0._ZN7cutlass13device_kernelINS_4gemm6kernel13GemmUniversalIN4cute5tupleIJiiiiEEENS1_10collective13CollectiveMmaINS1_35MainloopSm100TmaUmmaWarpSpecializedILi4ELi2ELi4ENS5_IJNS4_1CILi1EEESB_SB_EEEEENS5_IJNSA_ILi64EEENSA_ILi256EEENSA_ILi32EEEEEEfNS5_IJlSB_lEEEfSI_NS4_8TiledMMAINS4_8MMA_AtomIJNS4_17SM100_MMA_TF32_SSINS_10tfloat32_tESM_fLi64ELi256ELNS4_4UMMA5MajorE0ELSO_0ELNSN_7ScaleInE0ELSP_0EEEEEENS4_6LayoutISC_NS5_IJNSA_ILi0EEEST_ST_EEEEENS5_IJNS4_10UnderscoreESW_SW_EEEEENS4_13SM90_TMA_LOADENS4_14ComposedLayoutINS4_7SwizzleILi3ELi4ELi3EEENS4_18smem_ptr_flag_bitsILi32EEENSS_INS5_IJNSA_ILi8EEESG_EEENS5_IJSG_SB_EEEEEEEvNS4_8identityESZ_S19_vS1A_EENS_8epilogue10collective18CollectiveEpilogueINS1C_23Sm100TmaWarpSpecializedILi4ELi2ELi16ELb1ELb0EEEJSH_NS5_IJNSS_ISE_SB_EENSS_ISG_SB_EEEEEfSI_fSI_NS1C_6fusion15FusionCallbacksIS1G_NS1K_17LinearCombinationIffffLNS_15FloatRoundStyleE2EEESH_S1J_JEEENS4_5SM1004TMEM4LOAD26SM100_TMEM_LOAD_16dp128b8xESZ_S19_NS4_17SM75_U32x4_LDSM_NENS4_14SM90_TMA_STOREES19_NS4_17SM90_U32x4_STSM_NENS4_39AutoVectorizingCopyWithAssumedAlignmentILi128EEEEEEvvEEEEvNT_6ParamsE --------------------------
	.section	.nv.constant0._ZN7cutlass13device_kernelINS_4gemm6kernel13GemmUniversalIN4cute5tupleIJiiiiEEENS1_10collective13CollectiveMmaINS1_35MainloopSm100TmaUmmaWarpSpecializedILi4ELi2ELi4ENS5_IJNS4_1CILi1EEESB_SB_EEEEENS5_IJNSA_ILi64EEENSA_ILi256EEENSA_ILi32EEEEEEfNS5_IJlSB_lEEEfSI_NS4_8TiledMMAINS4_8MMA_AtomIJNS4_17SM100_MMA_TF32_SSINS_10tfloat32_tESM_fLi64ELi256ELNS4_4UMMA5MajorE0ELSO_0ELNSN_7ScaleInE0ELSP_0EEEEEENS4_6LayoutISC_NS5_IJNSA_ILi0EEEST_ST_EEEEENS5_IJNS4_10UnderscoreESW_SW_EEEEENS4_13SM90_TMA_LOADENS4_14ComposedLayoutINS4_7SwizzleILi3ELi4ELi3EEENS4_18smem_ptr_flag_bitsILi32EEENSS_INS5_IJNSA_ILi8EEESG_EEENS5_IJSG_SB_EEEEEEEvNS4_8identityESZ_S19_vS1A_EENS_8epilogue10collective18CollectiveEpilogueINS1C_23Sm100TmaWarpSpecializedILi4ELi2ELi16ELb1ELb0EEEJSH_NS5_IJNSS_ISE_SB_EENSS_ISG_SB_EEEEEfSI_fSI_NS1C_6fusion15FusionCallbacksIS1G_NS1K_17LinearCombinationIffffLNS_15FloatRoundStyleE2EEESH_S1J_JEEENS4_5SM1004TMEM4LOAD26SM100_TMEM_LOAD_16dp128b8xESZ_S19_NS4_17SM75_U32x4_LDSM_NENS4_14SM90_TMA_STOREES19_NS4_17SM90_U32x4_STSM_NENS4_39AutoVectorizingCopyWithAssumedAlignmentILi128EEEEEEvvEEEEvNT_6ParamsE,"a",@progbits
	.sectionflags	@""
	.align	4
.nv.constant0._ZN7cutlass13device_kernelINS_4gemm6kernel13GemmUniversalIN4cute5tupleIJiiiiEEENS1_10collective13CollectiveMmaINS1_35MainloopSm100TmaUmmaWarpSpecializedILi4ELi2ELi4ENS5_IJNS4_1CILi1EEESB_SB_EEEEENS5_IJNSA_ILi64EEENSA_ILi256EEENSA_ILi32EEEEEEfNS5_IJlSB_lEEEfSI_NS4_8TiledMMAINS4_8MMA_AtomIJNS4_17SM100_MMA_TF32_SSINS_10tfloat32_tESM_fLi64ELi256ELNS4_4UMMA5MajorE0ELSO_0ELNSN_7ScaleInE0ELSP_0EEEEEENS4_6LayoutISC_NS5_IJNSA_ILi0EEEST_ST_EEEEENS5_IJNS4_10UnderscoreESW_SW_EEEEENS4_13SM90_TMA_LOADENS4_14ComposedLayoutINS4_7SwizzleILi3ELi4ELi3EEENS4_18smem_ptr_flag_bitsILi32EEENSS_INS5_IJNSA_ILi8EEESG_EEENS5_IJSG_SB_EEEEEEEvNS4_8identityESZ_S19_vS1A_EENS_8epilogue10collective18CollectiveEpilogueINS1C_23Sm100TmaWarpSpecializedILi4ELi2ELi16ELb1ELb0EEEJSH_NS5_IJNSS_ISE_SB_EENSS_ISG_SB_EEEEEfSI_fSI_NS1C_6fusion15FusionCallbacksIS1G_NS1K_17LinearCombinationIffffLNS_15FloatRoundStyleE2EEESH_S1J_JEEENS4_5SM1004TMEM4LOAD26SM100_TMEM_LOAD_16dp128b8xESZ_S19_NS4_17SM75_U32x4_LDSM_NENS4_14SM90_TMA_STOREES19_NS4_17SM90_U32x4_STSM_NENS4_39AutoVectorizingCopyWithAssumedAlignmentILi128EEEEEEvvEEEEvNT_6ParamsE:
	.zero		2944


//--------------------- SYMBOLS --------------------------

	.type		.nv.reservedSmem.offset0,@object
	.size		.nv.reservedSmem.offset0,0x4
	.type		.nv.reservedSmem.cap,@object
	.size		.nv.reservedSmem.cap,0x4
	.type		__assertfail,@function
